	.target	sm_100

	.elftype	@"ET_EXEC"


//--------------------- .note.nv.tkinfo           --------------------------
	.section	.note.nv.tkinfo,"",@"SHT_NOTE"
	.sectionflags	@"SHF_NOTE_NV_TKINFO"
	.tkinfo
        /*0018*/ 	.word	0x00000081
        /*0030*/ 	.string	""
        /*0030*/ 	.string	"ptxas"
        /*0030*/ 	.string	"Cuda compilation tools, release 12.9, V12.9.86"
        /*0030*/ 	.string	"Build cuda_12.9.r12.9/compiler.36037853_0"
        /*0030*/ 	.string	"-regUsageLevel 10 -arch sm_100f -m 64 "



//--------------------- .note.nv.cuver            --------------------------
	.section	.note.nv.cuver,"",@"SHT_NOTE"
	.sectionflags	@"SHF_NOTE_NV_CUVER"
        /*0018*/ 	.short	0x0001
        /*001a*/ 	.short	0x0064
        /*001c*/ 	.short	0x0001
        /*001e*/ 	.short	0x0000
        /*0020*/ 	.short	0x0001
        /*0022*/ 	.short	0x0000


//--------------------- .nv.info                  --------------------------
	.section	.nv.info,"",@"SHT_CUDA_INFO"
	.align	4


	//----- nvinfo : EIATTR_REGCOUNT
	.align		4
        /*0000*/ 	.byte	0x04, 0x2f
        /*0002*/ 	.short	(.L_17 - .L_16)
	.align		4
.L_16:
        /*0004*/ 	.word	index@(_ZN9deep_gemm24sm100_fp8_gemm_1d1d_implILN4cute4UMMA5MajorE0ELS3_0ELj0ELj4096ELj7168ELj128ELj224ELj128ELj1ELj128ELj128ELj64ELj6ELj128ELj128ELj2ELb0ELj142ELNS_8GemmTypeE0ELb0EN7cutlass10bfloat16_tENS_16EpilogueIdentityEEEvPijjj14CUtensorMap_stS9_S9_S9_S9_)
        /*0008*/ 	.word	0x00000038


	//----- nvinfo : EIATTR_FRAME_SIZE
	.align		4
.L_17:
        /*000c*/ 	.byte	0x04, 0x11
        /*000e*/ 	.short	(.L_19 - .L_18)
	.align		4
.L_18:
        /*0010*/ 	.word	index@($__internal_3_$__cuda_sm20_div_u16)
        /*0014*/ 	.word	0x00000000


	//----- nvinfo : EIATTR_FRAME_SIZE
	.align		4
.L_19:
        /*0018*/ 	.byte	0x04, 0x11
        /*001a*/ 	.short	(.L_21 - .L_20)
	.align		4
.L_20:
        /*001c*/ 	.word	index@($__internal_2_$__cuda_sm10x_tcgen05_guardrail_trap_unallocated_columns_being_dealloced)
        /*0020*/ 	.word	0x00000000


	//----- nvinfo : EIATTR_FRAME_SIZE
	.align		4
.L_21:
        /*0024*/ 	.byte	0x04, 0x11
        /*0026*/ 	.short	(.L_23 - .L_22)
	.align		4
.L_22:
        /*0028*/ 	.word	index@($__internal_1_$__cuda_sm10x_tcgen05_guardrail_trap_phase_invalid_during_alloc)
        /*002c*/ 	.word	0x00000000


	//----- nvinfo : EIATTR_FRAME_SIZE
	.align		4
.L_23:
        /*0030*/ 	.byte	0x04, 0x11
        /*0032*/ 	.short	(.L_25 - .L_24)
	.align		4
.L_24:
        /*0034*/ 	.word	index@($__internal_0_$__cuda_sm10x_tcgen05_guardrail_trap_col_being_dealloced_not_returned_by_alloc)
        /*0038*/ 	.word	0x00000000


	//----- nvinfo : EIATTR_FRAME_SIZE
	.align		4
.L_25:
        /*003c*/ 	.byte	0x04, 0x11
        /*003e*/ 	.short	(.L_27 - .L_26)
	.align		4
.L_26:
        /*0040*/ 	.word	index@(_ZN9deep_gemm24sm100_fp8_gemm_1d1d_implILN4cute4UMMA5MajorE0ELS3_0ELj0ELj4096ELj7168ELj128ELj224ELj128ELj1ELj128ELj128ELj64ELj6ELj128ELj128ELj2ELb0ELj142ELNS_8GemmTypeE0ELb0EN7cutlass10bfloat16_tENS_16EpilogueIdentityEEEvPijjj14CUtensorMap_stS9_S9_S9_S9_)
        /*0044*/ 	.word	0x00000000


	//----- nvinfo : EIATTR_MIN_STACK_SIZE
	.align		4
.L_27:
        /*0048*/ 	.byte	0x04, 0x12
        /*004a*/ 	.short	(.L_29 - .L_28)
	.align		4
.L_28:
        /*004c*/ 	.word	index@(_ZN9deep_gemm24sm100_fp8_gemm_1d1d_implILN4cute4UMMA5MajorE0ELS3_0ELj0ELj4096ELj7168ELj128ELj224ELj128ELj1ELj128ELj128ELj64ELj6ELj128ELj128ELj2ELb0ELj142ELNS_8GemmTypeE0ELb0EN7cutlass10bfloat16_tENS_16EpilogueIdentityEEEvPijjj14CUtensorMap_stS9_S9_S9_S9_)
        /*0050*/ 	.word	0x00000000
.L_29:


//--------------------- .nv.info._ZN9deep_gemm24sm100_fp8_gemm_1d1d_implILN4cute4UMMA5MajorE0ELS3_0ELj0ELj4096ELj7168ELj128ELj224ELj128ELj1ELj128ELj128ELj64ELj6ELj128ELj128ELj2ELb0ELj142ELNS_8GemmTypeE0ELb0EN7cutlass10bfloat16_tENS_16EpilogueIdentityEEEvPijjj14CUtensorMap_stS9_S9_S9_S9_ --------------------------
	.section	.nv.info._ZN9deep_gemm24sm100_fp8_gemm_1d1d_implILN4cute4UMMA5MajorE0ELS3_0ELj0ELj4096ELj7168ELj128ELj224ELj128ELj1ELj128ELj128ELj64ELj6ELj128ELj128ELj2ELb0ELj142ELNS_8GemmTypeE0ELb0EN7cutlass10bfloat16_tENS_16EpilogueIdentityEEEvPijjj14CUtensorMap_stS9_S9_S9_S9_,"",@"SHT_CUDA_INFO"
	.sectionflags	@""
	.align	4


	//----- nvinfo : EIATTR_CUDA_API_VERSION
	.align		4
        /*0000*/ 	.byte	0x04, 0x37
        /*0002*/ 	.short	(.L_31 - .L_30)
.L_30:
        /*0004*/ 	.word	0x00000081


	//----- nvinfo : EIATTR_KPARAM_INFO
	.align		4
.L_31:
        /*0008*/ 	.byte	0x04, 0x17
        /*000a*/ 	.short	(.L_33 - .L_32)
.L_32:
        /*000c*/ 	.word	0x00000000
        /*0010*/ 	.short	0x0008
        /*0012*/ 	.short	0x0240
        /*0014*/ 	.byte	0x00, 0xf0, 0x01, 0x02


	//----- nvinfo : EIATTR_KPARAM_INFO
	.align		4
.L_33:
        /*0018*/ 	.byte	0x04, 0x17
        /*001a*/ 	.short	(.L_35 - .L_34)
.L_34:
        /*001c*/ 	.word	0x00000000
        /*0020*/ 	.short	0x0007
        /*0022*/ 	.short	0x01c0
        /*0024*/ 	.byte	0x00, 0xf0, 0x01, 0x02


	//----- nvinfo : EIATTR_KPARAM_INFO
	.align		4
.L_35:
        /*0028*/ 	.byte	0x04, 0x17
        /*002a*/ 	.short	(.L_37 - .L_36)
.L_36:
        /*002c*/ 	.word	0x00000000
        /*0030*/ 	.short	0x0006
        /*0032*/ 	.short	0x0140
        /*0034*/ 	.byte	0x00, 0xf0, 0x01, 0x02


	//----- nvinfo : EIATTR_KPARAM_INFO
	.align		4
.L_37:
        /*0038*/ 	.byte	0x04, 0x17
        /*003a*/ 	.short	(.L_39 - .L_38)
.L_38:
        /*003c*/ 	.word	0x00000000
        /*0040*/ 	.short	0x0005
        /*0042*/ 	.short	0x00c0
        /*0044*/ 	.byte	0x00, 0xf0, 0x01, 0x02


	//----- nvinfo : EIATTR_KPARAM_INFO
	.align		4
.L_39:
        /*0048*/ 	.byte	0x04, 0x17
        /*004a*/ 	.short	(.L_41 - .L_40)
.L_40:
        /*004c*/ 	.word	0x00000000
        /*0050*/ 	.short	0x0004
        /*0052*/ 	.short	0x0040
        /*0054*/ 	.byte	0x00, 0xf0, 0x01, 0x02


	//----- nvinfo : EIATTR_KPARAM_INFO
	.align		4
.L_41:
        /*0058*/ 	.byte	0x04, 0x17
        /*005a*/ 	.short	(.L_43 - .L_42)
.L_42:
        /*005c*/ 	.word	0x00000000
        /*0060*/ 	.short	0x0003
        /*0062*/ 	.short	0x0010
        /*0064*/ 	.byte	0x00, 0xf0, 0x11, 0x00


	//----- nvinfo : EIATTR_KPARAM_INFO
	.align		4
.L_43:
        /*0068*/ 	.byte	0x04, 0x17
        /*006a*/ 	.short	(.L_45 - .L_44)
.L_44:
        /*006c*/ 	.word	0x00000000
        /*0070*/ 	.short	0x0002
        /*0072*/ 	.short	0x000c
        /*0074*/ 	.byte	0x00, 0xf0, 0x11, 0x00


	//----- nvinfo : EIATTR_KPARAM_INFO
	.align		4
.L_45:
        /*0078*/ 	.byte	0x04, 0x17
        /*007a*/ 	.short	(.L_47 - .L_46)
.L_46:
        /*007c*/ 	.word	0x00000000
        /*0080*/ 	.short	0x0001
        /*0082*/ 	.short	0x0008
        /*0084*/ 	.byte	0x00, 0xf0, 0x11, 0x00


	//----- nvinfo : EIATTR_KPARAM_INFO
	.align		4
.L_47:
        /*0088*/ 	.byte	0x04, 0x17
        /*008a*/ 	.short	(.L_49 - .L_48)
.L_48:
        /*008c*/ 	.word	0x00000000
        /*0090*/ 	.short	0x0000
        /*0092*/ 	.short	0x0000
        /*0094*/ 	.byte	0x00, 0xf5, 0x21, 0x00


	//----- nvinfo : EIATTR_AT_ENTRY_FRAGMENTS
	.align		4
.L_49:
        /*0098*/ 	.byte	0x04, 0x4f
        /*009a*/ 	.short	(.L_51 - .L_50)


	//   ....[0]....
.L_50:
        /*009c*/ 	.word	0x00000004


	//   ....[1]....
        /*00a0*/ 	.word	0x00000005


	//----- nvinfo : EIATTR_RESERVED_SMEM_USED
	.align		4
.L_51:
        /*00a4*/ 	.byte	0x01, 0x41
	.zero		2


	//----- nvinfo : EIATTR_SPARSE_MMA_MASK
	.align		4
        /*00a8*/ 	.byte	0x03, 0x50
        /*00aa*/ 	.short	0x0000


	//----- nvinfo : EIATTR_TCGEN05_2CTA_USED
	.align		4
        /*00ac*/ 	.byte	0x01, 0x52
	.zero		2


	//----- nvinfo : EIATTR_MAXREG_COUNT
	.align		4
        /*00b0*/ 	.byte	0x03, 0x1b
        /*00b2*/ 	.short	0x00ff


	//----- nvinfo : EIATTR_NUM_BARRIERS
	.align		4
        /*00b4*/ 	.byte	0x02, 0x4c
        /*00b6*/ 	.byte	0x09
	.zero		1


	//----- nvinfo : EIATTR_INT_WARP_WIDE_INSTR_OFFSETS
	.align		4
        /*00b8*/ 	.byte	0x04, 0x31
        /*00ba*/ 	.short	(.L_53 - .L_52)


	//   ....[0]....
.L_52:
        /*00bc*/ 	.word	0x00004850


	//   ....[1]....
        /*00c0*/ 	.word	0x00004870


	//----- nvinfo : EIATTR_COOP_GROUP_MASK_REGIDS
	.align		4
.L_53:
        /*00c4*/ 	.byte	0x04, 0x29
        /*00c6*/ 	.short	(.L_55 - .L_54)


	//   ....[0]....
.L_54:
        /*00c8*/ 	.word	0xffffffff


	//   ....[1]....
        /*00cc*/ 	.word	0xffffffff


	//   ....[2]....
        /*00d0*/ 	.word	0xffffffff


	//   ....[3]....
        /*00d4*/ 	.word	0xffffffff


	//   ....[4]....
        /*00d8*/ 	.word	0xffffffff


	//   ....[5]....
        /*00dc*/ 	.word	0xffffffff


	//   ....[6]....
        /*00e0*/ 	.word	0xffffffff


	//   ....[7]....
        /*00e4*/ 	.word	0xffffffff


	//   ....[8]....
        /*00e8*/ 	.word	0xffffffff


	//   ....[9]....
        /*00ec*/ 	.word	0xffffffff


	//   ....[10]....
        /*00f0*/ 	.word	0xffffffff


	//   ....[11]....
        /*00f4*/ 	.word	0xffffffff


	//   ....[12]....
        /*00f8*/ 	.word	0xffffffff


	//   ....[13]....
        /*00fc*/ 	.word	0xffffffff


	//   ....[14]....
        /*0100*/ 	.word	0xffffffff


	//----- nvinfo : EIATTR_COOP_GROUP_INSTR_OFFSETS
	.align		4
.L_55:
        /*0104*/ 	.byte	0x04, 0x28
        /*0106*/ 	.short	(.L_57 - .L_56)


	//   ....[0]....
.L_56:
        /*0108*/ 	.word	0x00000030


	//   ....[1]....
        /*010c*/ 	.word	0x000004d0


	//   ....[2]....
        /*0110*/ 	.word	0x00000ae0


	//   ....[3]....
        /*0114*/ 	.word	0x00000b80


	//   ....[4]....
        /*0118*/ 	.word	0x00001000


	//   ....[5]....
        /*011c*/ 	.word	0x000010b0


	//   ....[6]....
        /*0120*/ 	.word	0x00001160


	//   ....[7]....
        /*0124*/ 	.word	0x00001790


	//   ....[8]....
        /*0128*/ 	.word	0x000017b0


	//   ....[9]....
        /*012c*/ 	.word	0x000017d0


	//   ....[10]....
        /*0130*/ 	.word	0x00001a30


	//   ....[11]....
        /*0134*/ 	.word	0x00001a60


	//   ....[12]....
        /*0138*/ 	.word	0x00001aa0


	//   ....[13]....
        /*013c*/ 	.word	0x00004770


	//   ....[14]....
        /*0140*/ 	.word	0x00004930


	//----- nvinfo : EIATTR_VRC_CTA_INIT_COUNT
	.align		4
.L_57:
        /*0144*/ 	.byte	0x02, 0x4a
        /*0146*/ 	.byte	0x80
	.zero		1


	//----- nvinfo : EIATTR_MBARRIER_INSTR_OFFSETS
	.align		4
        /*0148*/ 	.byte	0x04, 0x39
        /*014a*/ 	.short	(.L_59 - .L_58)


	//   ....[0]....
.L_58:
        /*014c*/ 	.word	0x00000330
        /*0150*/ 	.word	0x000000ff
        /*0154*/ 	.word	0x00033400
        /*0158*/ 	.short	0x0100
        /*015a*/ 	.byte	0x05
	.zero		1


	//   ....[1]....
        /*015c*/ 	.word	0x00000340
        /*0160*/ 	.word	0x000000ff
        /*0164*/ 	.word	0x00033430
        /*0168*/ 	.short	0x0100
        /*016a*/ 	.byte	0x05
	.zero		1


	//   ....[2]....
        /*016c*/ 	.word	0x00000350
        /*0170*/ 	.word	0x000000ff
        /*0174*/ 	.word	0x00033460
        /*0178*/ 	.short	0x0100
        /*017a*/ 	.byte	0x05
	.zero		1


	//   ....[3]....
        /*017c*/ 	.word	0x00000360
        /*0180*/ 	.word	0x000000ff
        /*0184*/ 	.word	0x00033408
        /*0188*/ 	.short	0x0100
        /*018a*/ 	.byte	0x05
	.zero		1


	//   ....[4]....
        /*018c*/ 	.word	0x00000370
        /*0190*/ 	.word	0x000000ff
        /*0194*/ 	.word	0x00033438
        /*0198*/ 	.short	0x0100
        /*019a*/ 	.byte	0x05
	.zero		1


	//   ....[5]....
        /*019c*/ 	.word	0x00000380
        /*01a0*/ 	.word	0x000000ff
        /*01a4*/ 	.word	0x00033468
        /*01a8*/ 	.short	0x0100
        /*01aa*/ 	.byte	0x05
	.zero		1


	//   ....[6]....
        /*01ac*/ 	.word	0x00000390
        /*01b0*/ 	.word	0x000000ff
        /*01b4*/ 	.word	0x00033410
        /*01b8*/ 	.short	0x0100
        /*01ba*/ 	.byte	0x05
	.zero		1


	//   ....[7]....
        /*01bc*/ 	.word	0x000003a0
        /*01c0*/ 	.word	0x000000ff
        /*01c4*/ 	.word	0x00033440
        /*01c8*/ 	.short	0x0100
        /*01ca*/ 	.byte	0x05
	.zero		1


	//   ....[8]....
        /*01cc*/ 	.word	0x000003b0
        /*01d0*/ 	.word	0x000000ff
        /*01d4*/ 	.word	0x00033470
        /*01d8*/ 	.short	0x0100
        /*01da*/ 	.byte	0x05
	.zero		1


	//   ....[9]....
        /*01dc*/ 	.word	0x000003c0
        /*01e0*/ 	.word	0x000000ff
        /*01e4*/ 	.word	0x00033418
        /*01e8*/ 	.short	0x0100
        /*01ea*/ 	.byte	0x05
	.zero		1


	//   ....[10]....
        /*01ec*/ 	.word	0x000003d0
        /*01f0*/ 	.word	0x000000ff
        /*01f4*/ 	.word	0x00033448
        /*01f8*/ 	.short	0x0100
        /*01fa*/ 	.byte	0x05
	.zero		1


	//   ....[11]....
        /*01fc*/ 	.word	0x000003e0
        /*0200*/ 	.word	0x000000ff
        /*0204*/ 	.word	0x00033478
        /*0208*/ 	.short	0x0100
        /*020a*/ 	.byte	0x05
	.zero		1


	//   ....[12]....
        /*020c*/ 	.word	0x000003f0
        /*0210*/ 	.word	0x000000ff
        /*0214*/ 	.word	0x00033420
        /*0218*/ 	.short	0x0100
        /*021a*/ 	.byte	0x05
	.zero		1


	//   ....[13]....
        /*021c*/ 	.word	0x00000400
        /*0220*/ 	.word	0x000000ff
        /*0224*/ 	.word	0x00033450
        /*0228*/ 	.short	0x0100
        /*022a*/ 	.byte	0x05
	.zero		1


	//   ....[14]....
        /*022c*/ 	.word	0x00000410
        /*0230*/ 	.word	0x000000ff
        /*0234*/ 	.word	0x00033480
        /*0238*/ 	.short	0x0100
        /*023a*/ 	.byte	0x05
	.zero		1


	//   ....[15]....
        /*023c*/ 	.word	0x00000420
        /*0240*/ 	.word	0x000000ff
        /*0244*/ 	.word	0x00033428
        /*0248*/ 	.short	0x0100
        /*024a*/ 	.byte	0x05
	.zero		1


	//   ....[16]....
        /*024c*/ 	.word	0x00000430
        /*0250*/ 	.word	0x000000ff
        /*0254*/ 	.word	0x00033458
        /*0258*/ 	.short	0x0100
        /*025a*/ 	.byte	0x05
	.zero		1


	//   ....[17]....
        /*025c*/ 	.word	0x00000440
        /*0260*/ 	.word	0x000000ff
        /*0264*/ 	.word	0x00033488
        /*0268*/ 	.short	0x0100
        /*026a*/ 	.byte	0x05
	.zero		1


	//   ....[18]....
        /*026c*/ 	.word	0x00000450
        /*0270*/ 	.word	0x000000ff
        /*0274*/ 	.word	0x00033490
        /*0278*/ 	.short	0x0100
        /*027a*/ 	.byte	0x05
	.zero		1


	//   ....[19]....
        /*027c*/ 	.word	0x00000460
        /*0280*/ 	.word	0x000000ff
        /*0284*/ 	.word	0x000334a0
        /*0288*/ 	.short	0x0100
        /*028a*/ 	.byte	0x05
	.zero		1


	//   ....[20]....
        /*028c*/ 	.word	0x00000470
        /*0290*/ 	.word	0x000000ff
        /*0294*/ 	.word	0x00033498
        /*0298*/ 	.short	0x0100
        /*029a*/ 	.byte	0x05
	.zero		1


	//   ....[21]....
        /*029c*/ 	.word	0x00000480
        /*02a0*/ 	.word	0x000000ff
        /*02a4*/ 	.word	0x000334a8
        /*02a8*/ 	.short	0x0100
        /*02aa*/ 	.byte	0x05
	.zero		1


	//   ....[22]....
        /*02ac*/ 	.word	0x00000750
        /*02b0*/ 	.word	0x00000003
        /*02b4*/ 	.word	0x00000000
        /*02b8*/ 	.short	0x010a
        /*02ba*/ 	.byte	0xff
	.zero		1


	//   ....[23]....
        /*02bc*/ 	.word	0x00000770
        /*02c0*/ 	.word	0x00000003
        /*02c4*/ 	.word	0x00000000
        /*02c8*/ 	.short	0x010a
        /*02ca*/ 	.byte	0xff
	.zero		1


	//   ....[24]....
        /*02cc*/ 	.word	0x00000950
        /*02d0*/ 	.word	0x00000007
        /*02d4*/ 	.word	0x00000000
        /*02d8*/ 	.short	0x010a
        /*02da*/ 	.byte	0xff
	.zero		1


	//   ....[25]....
        /*02dc*/ 	.word	0x00000970
        /*02e0*/ 	.word	0x00000007
        /*02e4*/ 	.word	0x00000000
        /*02e8*/ 	.short	0x010a
        /*02ea*/ 	.byte	0xff
	.zero		1


	//   ....[26]....
        /*02ec*/ 	.word	0x00000a60
        /*02f0*/ 	.word	0x00000007
        /*02f4*/ 	.word	0x00000000
        /*02f8*/ 	.short	0x0101
        /*02fa*/ 	.byte	0xff
	.zero		1


	//   ....[27]....
        /*02fc*/ 	.word	0x00000eb0
        /*0300*/ 	.word	0x00000002
        /*0304*/ 	.word	0x00033400
        /*0308*/ 	.short	0x010a
        /*030a*/ 	.byte	0xff
	.zero		1


	//   ....[28]....
        /*030c*/ 	.word	0x00001240
        /*0310*/ 	.word	0x00000002
        /*0314*/ 	.word	0x00000000
        /*0318*/ 	.short	0x0101
        /*031a*/ 	.byte	0xff
	.zero		1


	//   ....[29]....
        /*031c*/ 	.word	0x00001580
        /*0320*/ 	.word	0x00000004
        /*0324*/ 	.word	0x000334a0
        /*0328*/ 	.short	0x010a
        /*032a*/ 	.byte	0x09
	.zero		1


	//   ....[30]....
        /*032c*/ 	.word	0x00001620
        /*0330*/ 	.word	0x000000ff
        /*0334*/ 	.word	0x00033460
        /*0338*/ 	.short	0x010a
        /*033a*/ 	.byte	0x0b
	.zero		1


	//   ....[31]....
        /*033c*/ 	.word	0x00001a00
        /*0340*/ 	.word	0x000000ff
        /*0344*/ 	.word	0x00033460
        /*0348*/ 	.short	0x010a
        /*034a*/ 	.byte	0x0e
	.zero		1


	//   ....[32]....
        /*034c*/ 	.word	0x00001dd0
        /*0350*/ 	.word	0x00000002
        /*0354*/ 	.word	0x000334a0
        /*0358*/ 	.short	0x010a
        /*035a*/ 	.byte	0xff
	.zero		1


	//   ....[33]....
        /*035c*/ 	.word	0x00002100
        /*0360*/ 	.word	0x00000011
        /*0364*/ 	.word	0x00000030
        /*0368*/ 	.short	0x010a
        /*036a*/ 	.byte	0xff
	.zero		1


	//   ....[34]....
        /*036c*/ 	.word	0x000024d0
        /*0370*/ 	.word	0x0000001c
        /*0374*/ 	.word	0x00000030
        /*0378*/ 	.short	0x010a
        /*037a*/ 	.byte	0xff
	.zero		1


	//   ....[35]....
        /*037c*/ 	.word	0x00002710
        /*0380*/ 	.word	0x0000001a
        /*0384*/ 	.word	0x00000030
        /*0388*/ 	.short	0x010a
        /*038a*/ 	.byte	0xff
	.zero		1


	//   ....[36]....
        /*038c*/ 	.word	0x000028c0
        /*0390*/ 	.word	0x0000001c
        /*0394*/ 	.word	0x00000030
        /*0398*/ 	.short	0x010a
        /*039a*/ 	.byte	0xff
	.zero		1


	//   ....[37]....
        /*039c*/ 	.word	0x00002e30
        /*03a0*/ 	.word	0x00000002
        /*03a4*/ 	.word	0x00033490
        /*03a8*/ 	.short	0x010a
        /*03aa*/ 	.byte	0xff
	.zero		1


	//   ....[38]....
        /*03ac*/ 	.word	0x000045f0
        /*03b0*/ 	.word	0x00000002
        /*03b4*/ 	.word	0x00000000
        /*03b8*/ 	.short	0x0101
        /*03ba*/ 	.byte	0xff
	.zero		1


	//   ....[39]....
        /*03bc*/ 	.word	0x00004960
        /*03c0*/ 	.word	0x00000003
        /*03c4*/ 	.word	0x00000000
        /*03c8*/ 	.short	0x010a
        /*03ca*/ 	.byte	0xff
	.zero		1


	//   ....[40]....
        /*03cc*/ 	.word	0x000049c0
        /*03d0*/ 	.word	0x00000007
        /*03d4*/ 	.word	0x00000000
        /*03d8*/ 	.short	0x010a
        /*03da*/ 	.byte	0xff
	.zero		1


	//   ....[41]....
        /*03dc*/ 	.word	0x00004a20
        /*03e0*/ 	.word	0x00000002
        /*03e4*/ 	.word	0x00033400
        /*03e8*/ 	.short	0x010a
        /*03ea*/ 	.byte	0xff
	.zero		1


	//   ....[42]....
        /*03ec*/ 	.word	0x00004aa0
        /*03f0*/ 	.word	0x00000004
        /*03f4*/ 	.word	0x000334a0
        /*03f8*/ 	.short	0x010a
        /*03fa*/ 	.byte	0xff
	.zero		1


	//   ....[43]....
        /*03fc*/ 	.word	0x00004b10
        /*0400*/ 	.word	0x00000005
        /*0404*/ 	.word	0x00033460
        /*0408*/ 	.short	0x010a
        /*040a*/ 	.byte	0xff
	.zero		1


	//   ....[44]....
        /*040c*/ 	.word	0x00004b80
        /*0410*/ 	.word	0x00000005
        /*0414*/ 	.word	0x00033460
        /*0418*/ 	.short	0x010a
        /*041a*/ 	.byte	0xff
	.zero		1


	//   ....[45]....
        /*041c*/ 	.word	0x00004bf0
        /*0420*/ 	.word	0x00000011
        /*0424*/ 	.word	0x00000030
        /*0428*/ 	.short	0x010a
        /*042a*/ 	.byte	0xff
	.zero		1


	//   ....[46]....
        /*042c*/ 	.word	0x00004c60
        /*0430*/ 	.word	0x0000001c
        /*0434*/ 	.word	0x00000030
        /*0438*/ 	.short	0x010a
        /*043a*/ 	.byte	0xff
	.zero		1


	//   ....[47]....
        /*043c*/ 	.word	0x00004cd0
        /*0440*/ 	.word	0x0000001a
        /*0444*/ 	.word	0x00000030
        /*0448*/ 	.short	0x010a
        /*044a*/ 	.byte	0xff
	.zero		1


	//   ....[48]....
        /*044c*/ 	.word	0x00004d40
        /*0450*/ 	.word	0x0000001c
        /*0454*/ 	.word	0x00000030
        /*0458*/ 	.short	0x010a
        /*045a*/ 	.byte	0xff
	.zero		1


	//   ....[49]....
        /*045c*/ 	.word	0x00004da0
        /*0460*/ 	.word	0x00000002
        /*0464*/ 	.word	0x00033490
        /*0468*/ 	.short	0x010a
        /*046a*/ 	.byte	0xff
	.zero		1


	//----- nvinfo : EIATTR_NUM_MBARRIERS
	.align		4
.L_59:
        /*046c*/ 	.byte	0x03, 0x38
        /*046e*/ 	.short	0x0016


	//----- nvinfo : EIATTR_EXIT_INSTR_OFFSETS
	.align		4
        /*0470*/ 	.byte	0x04, 0x1c
        /*0472*/ 	.short	(.L_61 - .L_60)


	//   ....[0]....
.L_60:
        /*0474*/ 	.word	0x00000cc0


	//   ....[1]....
        /*0478*/ 	.word	0x000012a0


	//   ....[2]....
        /*047c*/ 	.word	0x00001d50


	//   ....[3]....
        /*0480*/ 	.word	0x00001e00


	//   ....[4]....
        /*0484*/ 	.word	0x00001e60


	//   ....[5]....
        /*0488*/ 	.word	0x00002ae0


	//   ....[6]....
        /*048c*/ 	.word	0x00002b40


	//   ....[7]....
        /*0490*/ 	.word	0x00004750


	//   ....[8]....
        /*0494*/ 	.word	0x00004940


	//----- nvinfo : EIATTR_MAX_THREADS
	.align		4
.L_61:
        /*0498*/ 	.byte	0x04, 0x05
        /*049a*/ 	.short	(.L_63 - .L_62)
.L_62:
        /*049c*/ 	.word	0x00000100
        /*04a0*/ 	.word	0x00000001
        /*04a4*/ 	.word	0x00000001


	//----- nvinfo : EIATTR_CRS_STACK_SIZE
	.align		4
.L_63:
        /*04a8*/ 	.byte	0x04, 0x1e
        /*04aa*/ 	.short	(.L_65 - .L_64)
.L_64:
        /*04ac*/ 	.word	0x00000000


	//----- nvinfo : EIATTR_CBANK_PARAM_SIZE
	.align		4
.L_65:
        /*04b0*/ 	.byte	0x03, 0x19
        /*04b2*/ 	.short	0x02c0


	//----- nvinfo : EIATTR_PARAM_CBANK
	.align		4
        /*04b4*/ 	.byte	0x04, 0x0a
        /*04b6*/ 	.short	(.L_67 - .L_66)
	.align		4
.L_66:
        /*04b8*/ 	.word	index@(.nv.constant0._ZN9deep_gemm24sm100_fp8_gemm_1d1d_implILN4cute4UMMA5MajorE0ELS3_0ELj0ELj4096ELj7168ELj128ELj224ELj128ELj1ELj128ELj128ELj64ELj6ELj128ELj128ELj2ELb0ELj142ELNS_8GemmTypeE0ELb0EN7cutlass10bfloat16_tENS_16EpilogueIdentityEEEvPijjj14CUtensorMap_stS9_S9_S9_S9_)
        /*04bc*/ 	.short	0x0380
        /*04be*/ 	.short	0x02c0


	//----- nvinfo : EIATTR_SW_WAR
	.align		4
.L_67:
        /*04c0*/ 	.byte	0x04, 0x36
        /*04c2*/ 	.short	(.L_69 - .L_68)
.L_68:
        /*04c4*/ 	.word	0x00000008
.L_69:


//--------------------- .nv.compat                --------------------------
	.section	.nv.compat,"",@"SHT_CUDA_COMPAT_INFO"
	.align	4
        /*0000*/ 	.byte	0x02, 0x02, 0x02, 0x00, 0x02, 0x05, 0x05, 0x00, 0x02, 0x03, 0x01, 0x00, 0x02, 0x06, 0x01, 0x00


//--------------------- .nv.callgraph             --------------------------
	.section	.nv.callgraph,"",@"SHT_CUDA_CALLGRAPH"
	.align	4
	.sectionentsize	8
	.align		4
        /*0000*/ 	.word	0x00000000
	.align		4
        /*0004*/ 	.word	0xffffffff
	.align		4
        /*0008*/ 	.word	0x00000000
	.align		4
        /*000c*/ 	.word	0xfffffffe
	.align		4
        /*0010*/ 	.word	0x00000000
	.align		4
        /*0014*/ 	.word	0xfffffffd
	.align		4
        /*0018*/ 	.word	0x00000000
	.align		4
        /*001c*/ 	.word	0xfffffffc


//--------------------- .nv.constant4             --------------------------
	.section	.nv.constant4,"a",@progbits
	.align	8
	.align		8
.nv.constant4:
        /*0000*/ 	.dword	_ZN47_INTERNAL_65a0f230_9_kernel_cu_8cacb349_28962324cuda3std3__45__cpo5beginE
	.align		8
        /*0008*/ 	.dword	_ZN47_INTERNAL_65a0f230_9_kernel_cu_8cacb349_28962324cuda3std3__45__cpo3endE
	.align		8
        /*0010*/ 	.dword	_ZN47_INTERNAL_65a0f230_9_kernel_cu_8cacb349_28962324cuda3std3__45__cpo6cbeginE
	.align		8
        /*0018*/ 	.dword	_ZN47_INTERNAL_65a0f230_9_kernel_cu_8cacb349_28962324cuda3std3__45__cpo4cendE
	.align		8
        /*0020*/ 	.dword	_ZN47_INTERNAL_65a0f230_9_kernel_cu_8cacb349_28962324cuda3std3__449_GLOBAL__N__65a0f230_9_kernel_cu_8cacb349_28962326ignoreE
	.align		8
        /*0028*/ 	.dword	_ZN47_INTERNAL_65a0f230_9_kernel_cu_8cacb349_28962324cuda3std3__419piecewise_constructE
	.align		8
        /*0030*/ 	.dword	_ZN47_INTERNAL_65a0f230_9_kernel_cu_8cacb349_28962324cuda3std3__48in_placeE
	.align		8
        /*0038*/ 	.dword	_ZN47_INTERNAL_65a0f230_9_kernel_cu_8cacb349_28962324cuda3std6ranges3__45__cpo4swapE
	.align		8
        /*0040*/ 	.dword	_ZN47_INTERNAL_65a0f230_9_kernel_cu_8cacb349_28962324cuda3std6ranges3__45__cpo9iter_moveE
	.align		8
        /*0048*/ 	.dword	_ZN47_INTERNAL_65a0f230_9_kernel_cu_8cacb349_28962324cute7productE
	.align		8
        /*0050*/ 	.dword	_ZN47_INTERNAL_65a0f230_9_kernel_cu_8cacb349_28962324cute1_E


//--------------------- .text._ZN9deep_gemm24sm100_fp8_gemm_1d1d_implILN4cute4UMMA5MajorE0ELS3_0ELj0ELj4096ELj7168ELj128ELj224ELj128ELj1ELj128ELj128ELj64ELj6ELj128ELj128ELj2ELb0ELj142ELNS_8GemmTypeE0ELb0EN7cutlass10bfloat16_tENS_16EpilogueIdentityEEEvPijjj14CUtensorMap_stS9_S9_S9_S9_ --------------------------
	.section	.text._ZN9deep_gemm24sm100_fp8_gemm_1d1d_implILN4cute4UMMA5MajorE0ELS3_0ELj0ELj4096ELj7168ELj128ELj224ELj128ELj1ELj128ELj128ELj64ELj6ELj128ELj128ELj2ELb0ELj142ELNS_8GemmTypeE0ELb0EN7cutlass10bfloat16_tENS_16EpilogueIdentityEEEvPijjj14CUtensorMap_stS9_S9_S9_S9_,"ax",@progbits
	.align	128
        .global         _ZN9deep_gemm24sm100_fp8_gemm_1d1d_implILN4cute4UMMA5MajorE0ELS3_0ELj0ELj4096ELj7168ELj128ELj224ELj128ELj1ELj128ELj128ELj64ELj6ELj128ELj128ELj2ELb0ELj142ELNS_8GemmTypeE0ELb0EN7cutlass10bfloat16_tENS_16EpilogueIdentityEEEvPijjj14CUtensorMap_stS9_S9_S9_S9_
        .type           _ZN9deep_gemm24sm100_fp8_gemm_1d1d_implILN4cute4UMMA5MajorE0ELS3_0ELj0ELj4096ELj7168ELj128ELj224ELj128ELj1ELj128ELj128ELj64ELj6ELj128ELj128ELj2ELb0ELj142ELNS_8GemmTypeE0ELb0EN7cutlass10bfloat16_tENS_16EpilogueIdentityEEEvPijjj14CUtensorMap_stS9_S9_S9_S9_,@function
        .size           _ZN9deep_gemm24sm100_fp8_gemm_1d1d_implILN4cute4UMMA5MajorE0ELS3_0ELj0ELj4096ELj7168ELj128ELj224ELj128ELj1ELj128ELj128ELj64ELj6ELj128ELj128ELj2ELb0ELj142ELNS_8GemmTypeE0ELb0EN7cutlass10bfloat16_tENS_16EpilogueIdentityEEEvPijjj14CUtensorMap_stS9_S9_S9_S9_,(.L_x_95 - _ZN9deep_gemm24sm100_fp8_gemm_1d1d_implILN4cute4UMMA5MajorE0ELS3_0ELj0ELj4096ELj7168ELj128ELj224ELj128ELj1ELj128ELj128ELj64ELj6ELj128ELj128ELj2ELb0ELj142ELNS_8GemmTypeE0ELb0EN7cutlass10bfloat16_tENS_16EpilogueIdentityEEEvPijjj14CUtensorMap_stS9_S9_S9_S9_)
        .other          _ZN9deep_gemm24sm100_fp8_gemm_1d1d_implILN4cute4UMMA5MajorE0ELS3_0ELj0ELj4096ELj7168ELj128ELj224ELj128ELj1ELj128ELj128ELj64ELj6ELj128ELj128ELj2ELb0ELj142ELNS_8GemmTypeE0ELb0EN7cutlass10bfloat16_tENS_16EpilogueIdentityEEEvPijjj14CUtensorMap_stS9_S9_S9_S9_,@"STO_CUDA_ENTRY STV_DEFAULT"
_ZN9deep_gemm24sm100_fp8_gemm_1d1d_implILN4cute4UMMA5MajorE0ELS3_0ELj0ELj4096ELj7168ELj128ELj224ELj128ELj1ELj128ELj128ELj64ELj6ELj128ELj128ELj2ELb0ELj142ELNS_8GemmTypeE0ELb0EN7cutlass10bfloat16_tENS_16EpilogueIdentityEEEvPijjj14CUtensorMap_stS9_S9_S9_S9_:
.text._ZN9deep_gemm24sm100_fp8_gemm_1d1d_implILN4cute4UMMA5MajorE0ELS3_0ELj0ELj4096ELj7168ELj128ELj224ELj128ELj1ELj128ELj128ELj64ELj6ELj128ELj128ELj2ELb0ELj142ELNS_8GemmTypeE0ELb0EN7cutlass10bfloat16_tENS_16EpilogueIdentityEEEvPijjj14CUtensorMap_stS9_S9_S9_S9_:
[----:B------:R-:W1:Y:S01]  /*0000*/  LDC R1, c[0x0][0x37c] ;  /* 0x0000df00ff017b82 */ /* 0x000e620000000800 */
[----:B------:R-:W2:Y:S02]  /*0010*/  S2R R0, SR_TID.X ;  /* 0x0000000000007919 */ /* 0x000ea40000002100 */
[----:B--2---:R-:W-:-:S05]  /*0020*/  SHF.R.U32.HI R0, RZ, 0x5, R0 ;  /* 0x00000005ff007819 */ /* 0x004fca0000011600 */
[----:B------:R-:W2:Y:S02]  /*0030*/  SHFL.IDX PT, R4, R0, RZ, 0x1f ;  /* 0x00001fff00047589 */ /* 0x000ea400000e0000 */
[----:B--2---:R-:W-:-:S13]  /*0040*/  ISETP.NE.AND P0, PT, R4, 0x2, PT ;  /* 0x000000020400780c */ /* 0x004fda0003f05270 */
[----:B-1----:R-:W-:Y:S05]  /*0050*/  @!P0 BRA `(.L_x_0) ;  /* 0x0000000400188947 */ /* 0x002fea0003800000 */
[----:B------:R-:W-:-:S13]  /*0060*/  ISETP.NE.AND P0, PT, R4, 0x1, PT ;  /* 0x000000010400780c */ /* 0x000fda0003f05270 */
[----:B------:R-:W-:Y:S05]  /*0070*/  @!P0 BRA `(.L_x_1) ;  /* 0x0000000000608947 */ /* 0x000fea0003800000 */
[----:B------:R-:W-:-:S13]  /*0080*/  ISETP.NE.AND P0, PT, R4, RZ, PT ;  /* 0x000000ff0400720c */ /* 0x000fda0003f05270 */
[----:B------:R-:W-:Y:S05]  /*0090*/  @P0 BRA `(.L_x_2) ;  /* 0x0000000800940947 */ /* 0x000fea0003800000 */
[----:B------:R-:W-:Y:S01]  /*00a0*/  ELECT P0, URZ, PT ;  /* 0x0000000000ff782f */ /* 0x000fe20003800000 */
[----:B------:R-:W-:-:S12]  /*00b0*/  BSSY.RECONVERGENT B0, `(.L_x_3) ;  /* 0x0000013000007945 */ /* 0x000fd80003800200 */
[----:B------:R-:W-:Y:S05]  /*00c0*/  @!P0 BRA `(.L_x_4) ;  /* 0x0000000000448947 */ /* 0x000fea0003800000 */
[----:B------:R-:W1:Y:S02]  /*00d0*/  LDCU.64 UR4, c[0x0][0x348] ;  /* 0x00006900ff0477ac */ /* 0x000e640008000a00 */
[----:B-1----:R-:W-:Y:S02]  /*00e0*/  UIADD3 UR12, UP4, UPT, UR4, 0x40, URZ ;  /* 0x00000040040c7890 */ /* 0x002fe4000ff9e0ff */
[----:B------:R-:W-:Y:S02]  /*00f0*/  UIADD3 UR10, UP3, UPT, UR4, 0xc0, URZ ;  /* 0x000000c0040a7890 */ /* 0x000fe4000ff7e0ff */
[----:B------:R-:W-:Y:S02]  /*0100*/  UIADD3 UR8, UP2, UPT, UR4, 0x140, URZ ;  /* 0x0000014004087890 */ /* 0x000fe4000ff5e0ff */
[----:B------:R-:W-:Y:S02]  /*0110*/  UIADD3 UR6, UP1, UPT, UR4, 0x1c0, URZ ;  /* 0x000001c004067890 */ /* 0x000fe4000ff3e0ff */
[----:B------:R-:W-:-:S02]  /*0120*/  UIADD3 UR4, UP0, UPT, UR4, 0x240, URZ ;  /* 0x0000024004047890 */ /* 0x000fc4000ff1e0ff */
[----:B------:R-:W-:Y:S02]  /*0130*/  UIADD3.X UR13, UPT, UPT, URZ, UR5, URZ, UP4, !UPT ;  /* 0x00000005ff0d7290 */ /* 0x000fe4000a7fe4ff */
[----:B------:R-:W-:Y:S02]  /*0140*/  UIADD3.X UR11, UPT, UPT, URZ, UR5, URZ, UP3, !UPT ;  /* 0x00000005ff0b7290 */ /* 0x000fe40009ffe4ff */
[----:B------:R-:W-:Y:S02]  /*0150*/  UIADD3.X UR9, UPT, UPT, URZ, UR5, URZ, UP2, !UPT ;  /* 0x00000005ff097290 */ /* 0x000fe400097fe4ff */
[----:B------:R-:W-:Y:S02]  /*0160*/  UIADD3.X UR7, UPT, UPT, URZ, UR5, URZ, UP1, !UPT ;  /* 0x00000005ff077290 */ /* 0x000fe40008ffe4ff */
[----:B------:R-:W-:Y:S01]  /*0170*/  UIADD3.X UR5, UPT, UPT, URZ, UR5, URZ, UP0, !UPT ;  /* 0x00000005ff057290 */ /* 0x000fe200087fe4ff */
[----:B------:R1:W-:Y:S02]  /*0180*/  UTMACCTL.PF [UR12] ;  /* 0x000000000c0079b9 */ /* 0x0003e40008040000 */
[----:B------:R1:W-:Y:S02]  /*0190*/  UTMACCTL.PF [UR10] ;  /* 0x000000000a0079b9 */ /* 0x0003e40008040000 */
[----:B------:R1:W-:Y:S02]  /*01a0*/  UTMACCTL.PF [UR8] ;  /* 0x00000000080079b9 */ /* 0x0003e40008040000 */
[----:B------:R1:W-:Y:S02]  /*01b0*/  UTMACCTL.PF [UR6] ;  /* 0x00000000060079b9 */ /* 0x0003e40008040000 */
[----:B------:R1:W-:Y:S02]  /*01c0*/  UTMACCTL.PF [UR4] ;  /* 0x00000000040079b9 */ /* 0x0003e40008040000 */
[----:B-1----:R-:W-:Y:S01]  /*01d0*/  NOP ;  /* 0x0000000000007918 */ /* 0x002fe20000000000 */
.L_x_4:
[----:B------:R-:W-:Y:S05]  /*01e0*/  BSYNC.RECONVERGENT B0 ;  /* 0x0000000000007941 */ /* 0x000fea0003800200 */
.L_x_3:
[----:B------:R-:W-:Y:S05]  /*01f0*/  BRA `(.L_x_2) ;  /* 0x00000008003c7947 */ /* 0x000fea0003800000 */
.L_x_1:
[----:B------:R-:W-:Y:S01]  /*0200*/  ELECT P0, URZ, PT ;  /* 0x0000000000ff782f */ /* 0x000fe20003800000 */
[----:B------:R-:W-:-:S12]  /*0210*/  BSSY.RECONVERGENT B0, `(.L_x_5) ;  /* 0x0000029000007945 */ /* 0x000fd80003800200 */
[----:B------:R-:W-:Y:S05]  /*0220*/  @!P0 BRA `(.L_x_6) ;  /* 0x00000000009c8947 */ /* 0x000fea0003800000 */
[----:B------:R-:W1:Y:S01]  /*0230*/  S2UR UR5, SR_CgaCtaId ;  /* 0x00000000000579c3 */ /* 0x000e620000008800 */
[----:B------:R-:W-:Y:S01]  /*0240*/  UMOV UR7, 0x400 ;  /* 0x0000040000077882 */ /* 0x000fe20000000000 */
[----:B------:R-:W-:Y:S01]  /*0250*/  UMOV UR6, 0x1 ;  /* 0x0000000100067882 */ /* 0x000fe20000000000 */
[----:B------:R-:W-:Y:S02]  /*0260*/  UMOV UR4, 0x40 ;  /* 0x0000004000047882 */ /* 0x000fe40000000000 */
[----:B------:R-:W-:-:S04]  /*0270*/  UIADD3 UR8, UPT, UPT, -UR4, 0x100000, URZ ;  /* 0x0010000004087890 */ /* 0x000fc8000fffe1ff */
[----:B------:R-:W-:Y:S02]  /*0280*/  USHF.L.U32 UR9, UR8, 0xb, URZ ;  /* 0x0000000b08097899 */ /* 0x000fe400080006ff */
[----:B------:R-:W-:Y:S01]  /*0290*/  USHF.L.U32 UR8, UR8, 0x1, URZ ;  /* 0x0000000108087899 */ /* 0x000fe200080006ff */
[----:B------:R-:W-:Y:S02]  /*02a0*/  UMOV UR4, 0x100 ;  /* 0x0000010000047882 */ /* 0x000fe40000000000 */
[----:B------:R-:W-:-:S04]  /*02b0*/  UIADD3 UR10, UPT, UPT, -UR4, 0x100000, URZ ;  /* 0x00100000040a7890 */ /* 0x000fc8000fffe1ff */
[----:B------:R-:W-:Y:S02]  /*02c0*/  USHF.L.U32 UR11, UR10, 0xb, URZ ;  /* 0x0000000b0a0b7899 */ /* 0x000fe400080006ff */
[----:B------:R-:W-:Y:S02]  /*02d0*/  USHF.L.U32 UR10, UR10, 0x1, URZ ;  /* 0x000000010a0a7899 */ /* 0x000fe400080006ff */
[----:B-1----:R-:W-:Y:S02]  /*02e0*/  ULEA UR5, UR5, UR7, 0x18 ;  /* 0x0000000705057291 */ /* 0x002fe4000f8ec0ff */
[----:B------:R-:W-:-:S04]  /*02f0*/  UIADD3 UR6, UPT, UPT, -UR6, 0x100000, URZ ;  /* 0x0010000006067890 */ /* 0x000fc8000fffe1ff */
[----:B------:R-:W-:Y:S02]  /*0300*/  USHF.L.U32 UR7, UR6, 0xb, URZ ;  /* 0x0000000b06077899 */ /* 0x000fe400080006ff */
[----:B------:R-:W-:Y:S01]  /*0310*/  USHF.L.U32 UR6, UR6, 0x1, URZ ;  /* 0x0000000106067899 */ /* 0x000fe200080006ff */
[----:B------:R-:W1:Y:S11]  /*0320*/  FENCE.VIEW.ASYNC.S ;  /* 0x00000000000073c6 */ /* 0x000e760000000000 */
[----:B-1----:R1:W2:Y:S01]  /*0330*/  SYNCS.EXCH.64 URZ, [UR5+0x33400], UR6 ;  /* 0x0334000605ff75b2 */ /* 0x0022a20008000100 */
[----:B------:R1:W3:Y:S01]  /*0340*/  SYNCS.EXCH.64 URZ, [UR5+0x33430], UR6 ;  /* 0x0334300605ff75b2 */ /* 0x0002e20008000100 */
[----:B------:R1:W4:Y:S01]  /*0350*/  SYNCS.EXCH.64 URZ, [UR5+0x33460], UR8 ;  /* 0x0334600805ff75b2 */ /* 0x0003220008000100 */
[----:B------:R1:W5:Y:S01]  /*0360*/  SYNCS.EXCH.64 URZ, [UR5+0x33408], UR6 ;  /* 0x0334080605ff75b2 */ /* 0x0003620008000100 */
[----:B------:R1:W1:Y:S01]  /*0370*/  SYNCS.EXCH.64 URZ, [UR5+0x33438], UR6 ;  /* 0x0334380605ff75b2 */ /* 0x0002620008000100 */
        /* <DEDUP_REMOVED lines=17> */
[----:B------:R-:W-:Y:S01]  /*0490*/  NOP ;  /* 0x0000000000007918 */ /* 0x000fe20000000000 */
.L_x_6:
[----:B-1----:R-:W-:Y:S05]  /*04a0*/  BSYNC.RECONVERGENT B0 ;  /* 0x0000000000007941 */ /* 0x002fea0003800200 */
.L_x_5:
[----:B------:R-:W-:Y:S05]  /*04b0*/  BRA `(.L_x_2) ;  /* 0x00000004008c7947 */ /* 0x000fea0003800000 */
.L_x_0:
[----:B------:R-:W1:Y:S01]  /*04c0*/  S2R R5, SR_CgaCtaId ;  /* 0x0000000000057919 */ /* 0x000e620000008800 */
[----:B------:R-:W-:Y:S01]  /*04d0*/  NOP ;  /* 0x0000000000007918 */ /* 0x000fe20000000000 */
[----:B------:R-:W-:-:S04]  /*04e0*/  MOV R2, 0x40 ;  /* 0x0000004000027802 */ /* 0x000fc80000000f00 */
[----:B-1----:R-:W-:-:S05]  /*04f0*/  LEA R2, R5, R2, 0x18 ;  /* 0x0000000205027211 */ /* 0x002fca00078ec0ff */
[----:B------:R-:W1:Y:S02]  /*0500*/  LDS.U8 R0, [R2] ;  /* 0x0000000002007984 */ /* 0x000e640000000000 */
[----:B-1----:R-:W-:Y:S02]  /*0510*/  ISETP.NE.AND P0, PT, R0, RZ, PT ;  /* 0x000000ff0000720c */ /* 0x002fe40003f05270 */
[----:B------:R-:W-:-:S04]  /*0520*/  MOV R0, 0x400 ;  /* 0x0000040000007802 */ /* 0x000fc80000000f00 */
[----:B------:R-:W-:-:S07]  /*0530*/  LEA R0, R5, R0, 0x18 ;  /* 0x0000000005007211 */ /* 0x000fce00078ec0ff */
[----:B------:R-:W-:Y:S05]  /*0540*/  @P0 BRA `(.L_x_7) ;  /* 0x0000000400500947 */ /* 0x000fea0003800000 */
[C---:B------:R-:W-:Y:S02]  /*0550*/  LOP3.LUT R2, R5.reuse, 0x1, RZ, 0xc0, !PT ;  /* 0x0000000105027812 */ /* 0x040fe400078ec0ff */
[----:B------:R-:W-:Y:S02]  /*0560*/  LOP3.LUT R12, R5, 0x1, RZ, 0x3c, !PT ;  /* 0x00000001050c7812 */ /* 0x000fe400078e3cff */
[----:B------:R-:W-:-:S13]  /*0570*/  ISETP.NE.U32.AND P1, PT, R2, 0x1, PT ;  /* 0x000000010200780c */ /* 0x000fda0003f25070 */
[----:B------:R-:W-:Y:S05]  /*0580*/  @!P1 BRA `(.L_x_8) ;  /* 0x0000000000c49947 */ /* 0x000fea0003800000 */
[----:B------:R-:W-:Y:S01]  /*0590*/  ELECT P0, URZ, PT ;  /* 0x0000000000ff782f */ /* 0x000fe20003800000 */
[----:B------:R-:W-:-:S12]  /*05a0*/  BSSY B0, `(.L_x_8) ;  /* 0x000002f000007945 */ /* 0x000fd80003800000 */
[----:B------:R-:W-:Y:S05]  /*05b0*/  @!P0 BRA `(.L_x_9) ;  /* 0x0000000000b48947 */ /* 0x000fea0003800000 */
[----:B------:R-:W-:-:S05]  /*05c0*/  UMOV UR4, 0x10 ;  /* 0x0000001000047882 */ /* 0x000fca0000000000 */
[----:B------:R-:W-:Y:S04]  /*05d0*/  DEPBAR.LE SB1, 0x36 ;  /* 0x00009d800000791a */ /* 0x000fe80000000000 */
[----:B------:R-:W1:Y:S02]  /*05e0*/  UTCATOMSWS.2CTA.FIND_AND_SET.ALIGN UP0, UR4, UR4 ;  /* 0x00000004000475e3 */ /* 0x000e640008200800 */
[----:B-1----:R-:W-:Y:S01]  /*05f0*/  PLOP3.LUT P0, PT, PT, PT, UP0, 0x80, 0x8 ;  /* 0x000000000008781c */ /* 0x002fe20003f0f008 */
[----:B------:R-:W-:-:S03]  /*0600*/  IMAD.U32 R10, RZ, RZ, UR4 ;  /* 0x00000004ff0a7e24 */ /* 0x000fc6000f8e00ff */
[----:B------:R-:W-:-:S04]  /*0610*/  SEL R2, RZ, 0xffffffff, !P0 ;  /* 0xffffffffff027807 */ /* 0x000fc80004000000 */
[----:B------:R-:W-:-:S13]  /*0620*/  ISETP.NE.AND P0, PT, R2, RZ, PT ;  /* 0x000000ff0200720c */ /* 0x000fda0003f05270 */
[----:B------:R-:W-:Y:S05]  /*0630*/  @P0 BRA `(.L_x_10) ;  /* 0x0000000000240947 */ /* 0x000fea0003800000 */
.L_x_11:
[----:B------:R-:W-:Y:S05]  /*0640*/  NANOSLEEP 0x64 ;  /* 0x000000640000795d */ /* 0x000fea0003800000 */
[----:B------:R-:W-:-:S05]  /*0650*/  UMOV UR4, 0x10 ;  /* 0x0000001000047882 */ /* 0x000fca0000000000 */
[----:B------:R-:W-:Y:S04]  /*0660*/  DEPBAR.LE SB1, 0x36 ;  /* 0x00009d800000791a */ /* 0x000fe80000000000 */
[----:B------:R-:W1:Y:S02]  /*0670*/  UTCATOMSWS.2CTA.FIND_AND_SET.ALIGN UP0, UR4, UR4 ;  /* 0x00000004000475e3 */ /* 0x000e640008200800 */
[----:B-1----:R-:W-:Y:S01]  /*0680*/  PLOP3.LUT P0, PT, PT, PT, UP0, 0x80, 0x8 ;  /* 0x000000000008781c */ /* 0x002fe20003f0f008 */
[----:B------:R-:W-:-:S03]  /*0690*/  IMAD.U32 R10, RZ, RZ, UR4 ;  /* 0x00000004ff0a7e24 */ /* 0x000fc6000f8e00ff */
[----:B------:R-:W-:-:S04]  /*06a0*/  SEL R2, RZ, 0xffffffff, !P0 ;  /* 0xffffffffff027807 */ /* 0x000fc80004000000 */
[----:B------:R-:W-:-:S13]  /*06b0*/  ISETP.NE.AND P0, PT, R2, RZ, PT ;  /* 0x000000ff0200720c */ /* 0x000fda0003f05270 */
[----:B------:R-:W-:Y:S05]  /*06c0*/  @!P0 BRA `(.L_x_11) ;  /* 0xfffffffc00dc8947 */ /* 0x000fea000383ffff */
.L_x_10:
[----:B------:R-:W-:Y:S01]  /*06d0*/  MOV R2, 0x60 ;  /* 0x0000006000027802 */ /* 0x000fe20000000f00 */
[----:B------:R-:W-:Y:S02]  /*06e0*/  VIADD R9, R0, 0x334b0 ;  /* 0x000334b000097836 */ /* 0x000fe40000000000 */
[----:B------:R-:W-:Y:S01]  /*06f0*/  IMAD.MOV.U32 R8, RZ, RZ, 0x4 ;  /* 0x00000004ff087424 */ /* 0x000fe200078e00ff */
[----:B------:R-:W-:Y:S02]  /*0700*/  LEA R13, R5, R2, 0x18 ;  /* 0x00000002050d7211 */ /* 0x000fe400078ec0ff */
[----:B------:R-:W-:-:S03]  /*0710*/  MOV R2, 0x58 ;  /* 0x0000005800027802 */ /* 0x000fc60000000f00 */
[----:B------:R-:W1:Y:S01]  /*0720*/  LDS R6, [R13] ;  /* 0x000000000d067984 */ /* 0x000e620000000800 */
[----:B------:R-:W-:Y:S01]  /*0730*/  LEA R3, R5, R2, 0x18 ;  /* 0x0000000205037211 */ /* 0x000fe200078ec0ff */
[----:B-1----:R-:W-:-:S04]  /*0740*/  IMAD.U32 R6, R6, -0x80000000, RZ ;  /* 0x8000000006067824 */ /* 0x002fc800078e00ff */
[----:B------:R-:W1:Y:S02]  /*0750*/  SYNCS.PHASECHK.TRANS64.TRYWAIT P0, [R3+URZ], R6 ;  /* 0x00000006030075a7 */ /* 0x000e6400080011ff */
[----:B-1----:R-:W-:Y:S05]  /*0760*/  @P0 BRA `(.L_x_12) ;  /* 0x0000000000080947 */ /* 0x002fea0003800000 */
[----:B------:R-:W1:Y:S02]  /*0770*/  SYNCS.PHASECHK.TRANS64.TRYWAIT P0, [R3+URZ], R6 ;  /* 0x00000006030075a7 */ /* 0x000e6400080011ff */
[----:B-1----:R-:W-:Y:S05]  /*0780*/  @!P0 BRA `(.L_x_13) ;  /* 0x0000004000708947 */ /* 0x002fea0003800000 */
.L_x_12:
[----:B-1----:R-:W-:Y:S01]  /*0790*/  PRMT R3, R12, 0x654, R3 ;  /* 0x000006540c037816 */ /* 0x002fe20000000003 */
[----:B------:R-:W-:Y:S01]  /*07a0*/  IMAD.SHL.U32 R11, R10, 0x20, RZ ;  /* 0x000000200a0b7824 */ /* 0x000fe200078e00ff */
[----:B------:R-:W-:Y:S01]  /*07b0*/  PRMT R2, R12, 0x654, R9 ;  /* 0x000006540c027816 */ /* 0x000fe20000000009 */
[----:B------:R-:W-:Y:S01]  /*07c0*/  IMAD.MOV.U32 R7, RZ, RZ, 0xffff ;  /* 0x0000ffffff077424 */ /* 0x000fe200078e00ff */
[----:B------:R1:W-:Y:S01]  /*07d0*/  SYNCS.ARRIVE.TRANS64.RED RZ, [R3+URZ], R8 ;  /* 0x0000000803ff79a7 */ /* 0x0003e200080004ff */
[----:B------:R-:W-:Y:S01]  /*07e0*/  IMAD.MOV.U32 R6, RZ, RZ, 0x1 ;  /* 0x00000001ff067424 */ /* 0x000fe200078e00ff */
[----:B------:R2:W-:Y:S01]  /*07f0*/  STS [R0+0x334b0], R11 ;  /* 0x0334b00b00007388 */ /* 0x0005e20000000800 */
[----:B------:R-:W-:Y:S01]  /*0800*/  VIADD R9, R10, 0x10 ;  /* 0x000000100a097836 */ /* 0x000fe20000000000 */
[----:B------:R-:W-:Y:S02]  /*0810*/  SHF.L.U32 R7, R7, R10, RZ ;  /* 0x0000000a07077219 */ /* 0x000fe400000006ff */
[----:B------:R2:W-:Y:S01]  /*0820*/  STAS [R2.64], R10 ;  /* 0x0000000a02007dbd */ /* 0x0005e2000c0008ff */
[----:B------:R-:W-:-:S04]  /*0830*/  MOV R14, 0x50 ;  /* 0x00000050000e7802 */ /* 0x000fc80000000f00 */
[----:B------:R-:W-:Y:S02]  /*0840*/  LEA R14, R5, R14, 0x18 ;  /* 0x0000000e050e7211 */ /* 0x000fe400078ec0ff */
[----:B-1----:R-:W-:-:S04]  /*0850*/  SHF.L.U32 R8, R6, R9, RZ ;  /* 0x0000000906087219 */ /* 0x002fc800000006ff */
[----:B------:R-:W-:-:S05]  /*0860*/  LOP3.LUT R7, R8, R7, RZ, 0xfc, !PT ;  /* 0x0000000708077212 */ /* 0x000fca00078efcff */
[----:B------:R2:W-:Y:S04]  /*0870*/  ATOMS.OR RZ, [R14], R7 ;  /* 0x000000070eff738c */ /* 0x0005e80003000000 */
[----:B------:R2:W-:Y:S02]  /*0880*/  ATOMS.XOR RZ, [R13], R6 ;  /* 0x000000060dff738c */ /* 0x0005e40003800000 */
.L_x_9:
[----:B------:R-:W-:Y:S05]  /*0890*/  BSYNC B0 ;  /* 0x0000000000007941 */ /* 0x000fea0003800000 */
.L_x_8:
[----:B------:R-:W-:Y:S05]  /*08a0*/  @P1 BRA `(.L_x_14) ;  /* 0x0000000000881947 */ /* 0x000fea0003800000 */
[----:B------:R-:W-:Y:S05]  /*08b0*/  WARPSYNC.ALL ;  /* 0x0000000000007948 */ /* 0x000fea0003800000 */
[----:B------:R-:W-:Y:S01]  /*08c0*/  NOP ;  /* 0x0000000000007918 */ /* 0x000fe20000000000 */
[----:B------:R-:W-:-:S13]  /*08d0*/  ELECT P0, URZ, PT ;  /* 0x0000000000ff782f */ /* 0x000fda0003800000 */
[----:B------:R-:W-:Y:S05]  /*08e0*/  @!P0 BRA `(.L_x_14) ;  /* 0x0000000000788947 */ /* 0x000fea0003800000 */
[----:B--2---:R-:W-:Y:S02]  /*08f0*/  MOV R2, 0x60 ;  /* 0x0000006000027802 */ /* 0x004fe40000000f00 */
[----:B------:R-:W-:Y:S02]  /*0900*/  MOV R6, 0x58 ;  /* 0x0000005800067802 */ /* 0x000fe40000000f00 */
[C---:B------:R-:W-:Y:S02]  /*0910*/  LEA R9, R5.reuse, R2, 0x18 ;  /* 0x0000000205097211 */ /* 0x040fe400078ec0ff */
[----:B------:R-:W-:-:S03]  /*0920*/  LEA R7, R5, R6, 0x18 ;  /* 0x0000000605077211 */ /* 0x000fc600078ec0ff */
[----:B------:R-:W1:Y:S02]  /*0930*/  LDS R2, [R9] ;  /* 0x0000000009027984 */ /* 0x000e640000000800 */
[----:B-1----:R-:W-:-:S04]  /*0940*/  IMAD.U32 R2, R2, -0x80000000, RZ ;  /* 0x8000000002027824 */ /* 0x002fc800078e00ff */
[----:B------:R-:W1:Y:S02]  /*0950*/  SYNCS.PHASECHK.TRANS64.TRYWAIT P0, [R7+URZ], R2 ;  /* 0x00000002070075a7 */ /* 0x000e6400080011ff */
[----:B-1----:R-:W-:Y:S05]  /*0960*/  @P0 BRA `(.L_x_15) ;  /* 0x0000000000080947 */ /* 0x002fea0003800000 */
[----:B------:R-:W1:Y:S02]  /*0970*/  SYNCS.PHASECHK.TRANS64.TRYWAIT P0, [R7+URZ], R2 ;  /* 0x00000002070075a7 */ /* 0x000e6400080011ff */
[----:B-1----:R-:W-:Y:S05]  /*0980*/  @!P0 BRA `(.L_x_16) ;  /* 0x0000004000088947 */ /* 0x002fea0003800000 */
.L_x_15:
[----:B------:R-:W2:Y:S01]  /*0990*/  LDS R6, [R0+0x334b0] ;  /* 0x0334b00000067984 */ /* 0x000ea20000000800 */
[----:B-1----:R-:W-:Y:S01]  /*09a0*/  IMAD.MOV.U32 R3, RZ, RZ, 0xffff ;  /* 0x0000ffffff037424 */ /* 0x002fe200078e00ff */
[----:B------:R-:W-:Y:S01]  /*09b0*/  PRMT R7, R12, 0x654, R7 ;  /* 0x000006540c077816 */ /* 0x000fe20000000007 */
[----:B------:R-:W-:Y:S02]  /*09c0*/  IMAD.MOV.U32 R2, RZ, RZ, 0x1 ;  /* 0x00000001ff027424 */ /* 0x000fe400078e00ff */
[C---:B--2---:R-:W-:Y:S01]  /*09d0*/  IMAD.SHL.U32 R13, R6.reuse, 0x20, RZ ;  /* 0x00000020060d7824 */ /* 0x044fe200078e00ff */
[----:B------:R-:W-:Y:S01]  /*09e0*/  SHF.L.U32 R3, R3, R6, RZ ;  /* 0x0000000603037219 */ /* 0x000fe200000006ff */
[----:B------:R-:W-:-:S03]  /*09f0*/  VIADD R11, R6, 0x10 ;  /* 0x00000010060b7836 */ /* 0x000fc60000000000 */
[----:B------:R1:W-:Y:S01]  /*0a00*/  STS [R0+0x334b0], R13 ;  /* 0x0334b00d00007388 */ /* 0x0003e20000000800 */
[----:B------:R-:W-:Y:S02]  /*0a10*/  MOV R6, 0x50 ;  /* 0x0000005000067802 */ /* 0x000fe40000000f00 */
[----:B------:R-:W-:Y:S02]  /*0a20*/  SHF.L.U32 R8, R2, R11, RZ ;  /* 0x0000000b02087219 */ /* 0x000fe400000006ff */
[----:B------:R-:W-:Y:S02]  /*0a30*/  LEA R6, R5, R6, 0x18 ;  /* 0x0000000605067211 */ /* 0x000fe400078ec0ff */
[----:B------:R-:W-:-:S05]  /*0a40*/  LOP3.LUT R3, R8, R3, RZ, 0xfc, !PT ;  /* 0x0000000308037212 */ /* 0x000fca00078efcff */
[----:B------:R1:W-:Y:S01]  /*0a50*/  ATOMS.OR RZ, [R6], R3 ;  /* 0x0000000306ff738c */ /* 0x0003e20003000000 */
[----:B------:R1:W-:Y:S03]  /*0a60*/  SYNCS.ARRIVE.TRANS64.RED.A1T0 RZ, [R7+URZ], RZ ;  /* 0x000000ff07ff79a7 */ /* 0x0003e600081004ff */
[----:B------:R1:W-:Y:S01]  /*0a70*/  ATOMS.XOR RZ, [R9], R2 ;  /* 0x0000000209ff738c */ /* 0x0003e20003800000 */
[----:B------:R-:W-:Y:S05]  /*0a80*/  BRA `(.L_x_14) ;  /* 0x0000000000107947 */ /* 0x000fea0003800000 */
.L_x_7:
[----:B------:R-:W-:Y:S02]  /*0a90*/  MOV R3, 0xffffffff ;  /* 0xffffffff00037802 */ /* 0x000fe40000000f00 */
[----:B------:R-:W-:-:S03]  /*0aa0*/  MOV R2, 0xad0 ;  /* 0x00000ad000027802 */ /* 0x000fc60000000f00 */
[----:B------:R1:W-:Y:S04]  /*0ab0*/  STS [R0+0x334b0], R3 ;  /* 0x0334b00300007388 */ /* 0x0003e80000000800 */
[----:B-1----:R-:W-:Y:S05]  /*0ac0*/  CALL.REL.NOINC `($__internal_1_$__cuda_sm10x_tcgen05_guardrail_trap_phase_invalid_during_alloc) ;  /* 0x0000004000d47944 */ /* 0x002fea0003c00000 */
.L_x_14:
[----:B------:R-:W-:Y:S05]  /*0ad0*/  WARPSYNC.ALL ;  /* 0x0000000000007948 */ /* 0x000fea0003800000 */
[----:B------:R-:W-:Y:S01]  /*0ae0*/  NOP ;  /* 0x0000000000007918 */ /* 0x000fe20000000000 */
.L_x_2:
[----:B------:R-:W1:Y:S02]  /*0af0*/  LDCU UR4, c[0x0][0x36c] ;  /* 0x00006d80ff0477ac */ /* 0x000e640008000800 */
[----:B-1----:R-:W-:-:S09]  /*0b00*/  UISETP.EQ.U32.AND UP0, UPT, UR4, 0x1, UPT ;  /* 0x000000010400788c */ /* 0x002fd2000bf02070 */
[----:B------:R-:W-:Y:S05]  /*0b10*/  BRA.U !UP0, `(.L_x_17) ;  /* 0x0000000108187547 */ /* 0x000fea000b800000 */
[----:B------:R-:W-:-:S00]  /*0b20*/  MEMBAR.ALL.CTA ;  /* 0x0000000000007992 */ /* 0x000fc00000008000 */
[----:B--2345:R-:W-:Y:S06]  /*0b30*/  MEMBAR.ALL.GPU ;  /* 0x0000000000007992 */ /* 0x03cfec000000a000 */
[----:B------:R-:W-:-:S00]  /*0b40*/  ERRBAR ;  /* 0x00000000000079ab */ /* 0x000fc00000000000 */
[----:B------:R-:W-:Y:S08]  /*0b50*/  CGAERRBAR ;  /* 0x00000000000075ab */ /* 0x000ff00000000000 */
[----:B------:R-:W-:Y:S01]  /*0b60*/  UCGABAR_ARV ;  /* 0x00000000000079c7 */ /* 0x000fe20008000000 */
[----:B------:R-:W-:Y:S05]  /*0b70*/  BRA `(.L_x_18) ;  /* 0x0000000000047947 */ /* 0x000fea0003800000 */
.L_x_17:
[----:B--2345:R-:W-:Y:S01]  /*0b80*/  NOP ;  /* 0x0000000000007918 */ /* 0x03cfe20000000000 */
.L_x_18:
[----:B------:R-:W-:Y:S05]  /*0b90*/  BRA.U !UP0, `(.L_x_19) ;  /* 0x00000001080c7547 */ /* 0x000fea000b800000 */
[----:B------:R-:W-:Y:S01]  /*0ba0*/  UCGABAR_WAIT ;  /* 0x0000000000007dc7 */ /* 0x000fe20008000000 */
[----:B------:R-:W-:Y:S01]  /*0bb0*/  CCTL.IVALL ;  /* 0x00000000ff00798f */ /* 0x000fe20002000000 */
[----:B------:R-:W-:Y:S05]  /*0bc0*/  BRA `(.L_x_20) ;  /* 0x0000000000047947 */ /* 0x000fea0003800000 */
.L_x_19:
[----:B------:R-:W-:Y:S06]  /*0bd0*/  BAR.SYNC.DEFER_BLOCKING 0x0 ;  /* 0x0000000000007b1d */ /* 0x000fec0000010000 */
.L_x_20:
[----:B------:R-:W1:Y:S01]  /*0be0*/  LDC R0, c[0x0][0x388] ;  /* 0x0000e200ff007b82 */ /* 0x000e620000000800 */
[----:B------:R-:W2:Y:S01]  /*0bf0*/  S2R R21, SR_LANEID ;  /* 0x0000000000157919 */ /* 0x000ea20000000000 */
[----:B------:R-:W-:Y:S02]  /*0c00*/  ISETP.NE.AND P0, PT, R4, RZ, PT ;  /* 0x000000ff0400720c */ /* 0x000fe40003f05270 */
[----:B-1----:R-:W-:-:S04]  /*0c10*/  IADD3 R0, PT, PT, R0, 0x7f, RZ ;  /* 0x0000007f00007810 */ /* 0x002fc80007ffe0ff */
[----:B------:R-:W-:-:S05]  /*0c20*/  SHF.R.U32.HI R20, RZ, 0x7, R0 ;  /* 0x00000007ff147819 */ /* 0x000fca0000011600 */
[----:B------:R-:W-:Y:S02]  /*0c30*/  IMAD R5, R20, 0x13, RZ ;  /* 0x0000001314057824 */ /* 0x000fe400078e02ff */
[----:B--2---:R-:W-:Y:S05]  /*0c40*/  @!P0 BRA `(.L_x_21) ;  /* 0x0000001000748947 */ /* 0x004fea0003800000 */
[----:B------:R-:W-:Y:S01]  /*0c50*/  ISETP.NE.AND P0, PT, R4, 0x1, PT ;  /* 0x000000010400780c */ /* 0x000fe20003f05270 */
[----:B------:R-:W1:-:S12]  /*0c60*/  S2UR UR5, SR_CgaCtaId ;  /* 0x00000000000579c3 */ /* 0x000e580000008800 */
[----:B------:R-:W-:Y:S05]  /*0c70*/  @!P0 BRA `(.L_x_22) ;  /* 0x0000000400948947 */ /* 0x000fea0003800000 */
[----:B------:R-:W-:-:S13]  /*0c80*/  ISETP.NE.AND P0, PT, R4, 0x2, PT ;  /* 0x000000020400780c */ /* 0x000fda0003f05270 */
[----:B------:R-:W-:Y:S05]  /*0c90*/  @P0 BRA `(.L_x_23) ;  /* 0x0000001c00a00947 */ /* 0x000fea0003800000 */
[----:B------:R-:W2:Y:S02]  /*0ca0*/  S2UR UR4, SR_CTAID.X ;  /* 0x00000000000479c3 */ /* 0x000ea40000002500 */
[----:B--2---:R-:W-:-:S13]  /*0cb0*/  ISETP.LE.U32.AND P0, PT, R5, UR4, PT ;  /* 0x0000000405007c0c */ /* 0x004fda000bf03070 */
[----:B-1----:R-:W-:Y:S05]  /*0cc0*/  @P0 EXIT ;  /* 0x000000000000094d */ /* 0x002fea0003800000 */
[--C-:B------:R-:W-:Y:S01]  /*0cd0*/  SHF.R.U32.HI R20, RZ, 0x3, R21.reuse ;  /* 0x00000003ff147819 */ /* 0x100fe20000011615 */
[----:B------:R-:W-:Y:S01]  /*0ce0*/  ULOP3.LUT UR4, URZ, UR4, URZ, 0x33, !UPT ;  /* 0x00000004ff047292 */ /* 0x000fe2000f8e33ff */
[----:B------:R-:W-:Y:S02]  /*0cf0*/  HFMA2 R15, -RZ, RZ, 0, 0 ;  /* 0x00000000ff0f7431 */ /* 0x000fe400000001ff */
[----:B------:R-:W-:Y:S01]  /*0d00*/  IMAD.MOV.U32 R16, RZ, RZ, RZ ;  /* 0x000000ffff107224 */ /* 0x000fe200078e00ff */
[C---:B------:R-:W-:Y:S01]  /*0d10*/  LOP3.LUT R6, R20.reuse, 0x1, RZ, 0x3c, !PT ;  /* 0x0000000114067812 */ /* 0x040fe200078e3cff */
[C---:B------:R-:W-:Y:S01]  /*0d20*/  IMAD.SHL.U32 R0, R20.reuse, 0x20, RZ ;  /* 0x0000002014007824 */ /* 0x040fe200078e00ff */
[C---:B------:R-:W-:Y:S01]  /*0d30*/  LOP3.LUT R18, R20.reuse, 0x2, RZ, 0x3c, !PT ;  /* 0x0000000214127812 */ /* 0x040fe200078e3cff */
[----:B------:R-:W-:Y:S01]  /*0d40*/  VIADD R25, R5, UR4 ;  /* 0x0000000405197c36 */ /* 0x000fe20008000000 */
[----:B------:R-:W-:Y:S01]  /*0d50*/  LOP3.LUT R4, R20, 0x3, RZ, 0x3c, !PT ;  /* 0x0000000314047812 */ /* 0x000fe200078e3cff */
[----:B------:R-:W-:Y:S01]  /*0d60*/  IMAD R20, R21, 0x4, R20 ;  /* 0x0000000415147824 */ /* 0x000fe200078e0214 */
[C---:B------:R-:W-:Y:S01]  /*0d70*/  LOP3.LUT R2, R0.reuse, 0x20, RZ, 0x3c, !PT ;  /* 0x0000002000027812 */ /* 0x040fe200078e3cff */
[----:B------:R-:W-:Y:S01]  /*0d80*/  IMAD.HI.U32 R25, R25, -0x193d4bb7, RZ ;  /* 0xe6c2b44919197827 */ /* 0x000fe200078e00ff */
[C---:B------:R-:W-:Y:S01]  /*0d90*/  LOP3.LUT R22, R0.reuse, 0x40, RZ, 0x3c, !PT ;  /* 0x0000004000167812 */ /* 0x040fe200078e3cff */
[----:B------:R-:W-:Y:S01]  /*0da0*/  UMOV UR5, URZ ;  /* 0x000000ff00057c82 */ /* 0x000fe20008000000 */
[CC--:B------:R-:W-:Y:S01]  /*0db0*/  IADD3 R24, PT, PT, R0.reuse, R21.reuse, RZ ;  /* 0x0000001500187210 */ /* 0x0c0fe20007ffe0ff */
[C---:B------:R-:W-:Y:S01]  /*0dc0*/  IMAD R19, R21.reuse, 0x4, R6 ;  /* 0x0000000415137824 */ /* 0x040fe200078e0206 */
[----:B------:R-:W-:Y:S01]  /*0dd0*/  LOP3.LUT R0, R0, 0x60, RZ, 0x3c, !PT ;  /* 0x0000006000007812 */ /* 0x000fe200078e3cff */
[C---:B------:R-:W-:Y:S01]  /*0de0*/  IMAD R18, R21.reuse, 0x4, R18 ;  /* 0x0000000415127824 */ /* 0x040fe200078e0212 */
[----:B------:R-:W-:Y:S01]  /*0df0*/  LEA R17, R21, R4, 0x2 ;  /* 0x0000000415117211 */ /* 0x000fe200078e10ff */
[----:B------:R-:W-:Y:S01]  /*0e00*/  IMAD.IADD R23, R2, 0x1, R21 ;  /* 0x0000000102177824 */ /* 0x000fe200078e0215 */
[----:B------:R-:W-:Y:S01]  /*0e10*/  SHF.R.U32.HI R25, RZ, 0x7, R25 ;  /* 0x00000007ff197819 */ /* 0x000fe20000011619 */
[----:B------:R-:W-:Y:S01]  /*0e20*/  IMAD.IADD R22, R22, 0x1, R21 ;  /* 0x0000000116167824 */ /* 0x000fe200078e0215 */
[----:B------:R-:W-:-:S07]  /*0e30*/  IADD3 R21, PT, PT, R0, R21, RZ ;  /* 0x0000001500157210 */ /* 0x000fce0007ffe0ff */
.L_x_27:
[----:B-1----:R-:W1:Y:S01]  /*0e40*/  S2R R0, SR_CgaCtaId ;  /* 0x0000000000007919 */ /* 0x002e620000008800 */
[----:B------:R-:W-:Y:S01]  /*0e50*/  MOV R3, 0x400 ;  /* 0x0000040000037802 */ /* 0x000fe20000000f00 */
[----:B------:R-:W-:-:S03]  /*0e60*/  UMOV UR4, URZ ;  /* 0x000000ff00047c82 */ /* 0x000fc60008000000 */
[----:B-1----:R-:W-:-:S07]  /*0e70*/  LEA R0, R0, R3, 0x18 ;  /* 0x0000000300007211 */ /* 0x002fce00078ec0ff */
.L_x_26:
[----:B-1----:R-:W-:Y:S01]  /*0e80*/  LEA R2, R15, R0, 0x3 ;  /* 0x000000000f027211 */ /* 0x002fe200078e18ff */
[----:B------:R-:W-:Y:S01]  /*0e90*/  ULOP3.LUT UP0, URZ, UR4, 0x3, URZ, 0xc0, !UPT ;  /* 0x0000000304ff7892 */ /* 0x000fe2000f80c0ff */
[----:B------:R-:W-:-:S04]  /*0ea0*/  SHF.L.U32 R5, R16, 0x1f, RZ ;  /* 0x0000001f10057819 */ /* 0x000fc800000006ff */
[----:B------:R-:W1:Y:S02]  /*0eb0*/  SYNCS.PHASECHK.TRANS64.TRYWAIT P0, [R2+URZ+0x33400], R5 ;  /* 0x03340005020075a7 */ /* 0x000e6400080011ff */
[----:B-1----:R-:W-:Y:S05]  /*0ec0*/  @!P0 BRA `(.L_x_24) ;  /* 0x0000003800d08947 */ /* 0x002fea0003800000 */
.L_x_74:
[----:B------:R-:W-:Y:S05]  /*0ed0*/  BRA.U UP0, `(.L_x_25) ;  /* 0x0000000100bc7547 */ /* 0x000fea000b800000 */
[C-C-:B------:R-:W-:Y:S02]  /*0ee0*/  IMAD R26, R15.reuse, 0x200, R0.reuse ;  /* 0x000002000f1a7824 */ /* 0x140fe400078e0200 */
[----:B------:R-:W-:Y:S02]  /*0ef0*/  IMAD R3, R15, 0x400, R0 ;  /* 0x000004000f037824 */ /* 0x000fe400078e0200 */
[--C-:B------:R-:W-:Y:S01]  /*0f00*/  IMAD R9, R24, 0x4, R26.reuse ;  /* 0x0000000418097824 */ /* 0x100fe200078e021a */
[-C--:B------:R-:W-:Y:S01]  /*0f10*/  LEA R8, R23, R26.reuse, 0x2 ;  /* 0x0000001a17087211 */ /* 0x080fe200078e10ff */
[--C-:B------:R-:W-:Y:S01]  /*0f20*/  IMAD R29, R22, 0x4, R26.reuse ;  /* 0x00000004161d7824 */ /* 0x100fe200078e021a */
[-C--:B------:R-:W-:Y:S01]  /*0f30*/  LEA R27, R21, R26.reuse, 0x2 ;  /* 0x0000001a151b7211 */ /* 0x080fe200078e10ff */
[--C-:B-1----:R-:W-:Y:S01]  /*0f40*/  IMAD R5, R19, 0x4, R26.reuse ;  /* 0x0000000413057824 */ /* 0x102fe200078e021a */
[-C--:B------:R-:W-:Y:S01]  /*0f50*/  LEA R6, R20, R26.reuse, 0x2 ;  /* 0x0000001a14067211 */ /* 0x080fe200078e10ff */
[----:B------:R-:W1:Y:S01]  /*0f60*/  LDS R9, [R9+0x31000] ;  /* 0x0310000009097984 */ /* 0x000e620000000800 */
[----:B------:R-:W-:Y:S01]  /*0f70*/  LEA R4, R18, R26, 0x2 ;  /* 0x0000001a12047211 */ /* 0x000fe200078e10ff */
[----:B------:R-:W-:Y:S01]  /*0f80*/  IMAD R26, R17, 0x4, R26 ;  /* 0x00000004111a7824 */ /* 0x000fe200078e021a */
[-C--:B------:R-:W-:Y:S01]  /*0f90*/  LEA R14, R24, R3.reuse, 0x2 ;  /* 0x00000003180e7211 */ /* 0x080fe200078e10ff */
[----:B------:R-:W2:Y:S01]  /*0fa0*/  LDS R8, [R8+0x31000] ;  /* 0x0310000008087984 */ /* 0x000ea20000000800 */
[--C-:B------:R-:W-:Y:S01]  /*0fb0*/  IMAD R11, R23, 0x4, R3.reuse ;  /* 0x00000004170b7824 */ /* 0x100fe200078e0203 */
[----:B------:R-:W-:Y:S01]  /*0fc0*/  LEA R10, R22, R3, 0x2 ;  /* 0x00000003160a7211 */ /* 0x000fe200078e10ff */
[----:B------:R-:W-:Y:S01]  /*0fd0*/  IMAD R7, R21, 0x4, R3 ;  /* 0x0000000415077824 */ /* 0x000fe200078e0203 */
[----:B------:R-:W3:Y:S04]  /*0fe0*/  LDS R29, [R29+0x31000] ;  /* 0x031000001d1d7984 */ /* 0x000ee80000000800 */
[----:B------:R-:W4:Y:S01]  /*0ff0*/  LDS R27, [R27+0x31000] ;  /* 0x031000001b1b7984 */ /* 0x000f220000000800 */
[----:B------:R-:W-:-:S03]  /*1000*/  NOP ;  /* 0x0000000000007918 */ /* 0x000fc60000000000 */
[----:B-1----:R1:W-:Y:S04]  /*1010*/  STS [R6+0x31000], R9 ;  /* 0x0310000906007388 */ /* 0x0023e80000000800 */
[----:B--2---:R2:W-:Y:S04]  /*1020*/  STS [R5+0x31000], R8 ;  /* 0x0310000805007388 */ /* 0x0045e80000000800 */
[----:B---3--:R3:W-:Y:S04]  /*1030*/  STS [R4+0x31000], R29 ;  /* 0x0310001d04007388 */ /* 0x0087e80000000800 */
[----:B----4-:R-:W-:Y:S04]  /*1040*/  STS [R26+0x31000], R27 ;  /* 0x0310001b1a007388 */ /* 0x010fe80000000800 */
[----:B------:R-:W4:Y:S04]  /*1050*/  LDS R13, [R14+0x31c00] ;  /* 0x031c00000e0d7984 */ /* 0x000f280000000800 */
[----:B------:R-:W5:Y:S04]  /*1060*/  LDS R12, [R11+0x31c00] ;  /* 0x031c00000b0c7984 */ /* 0x000f680000000800 */
[----:B------:R-:W5:Y:S01]  /*1070*/  LDS R9, [R10+0x31c00] ;  /* 0x031c00000a097984 */ /* 0x000f620000000800 */
[----:B-1----:R-:W-:-:S03]  /*1080*/  LEA R6, R20, R3, 0x2 ;  /* 0x0000000314067211 */ /* 0x002fc600078e10ff */
[----:B------:R-:W1:Y:S01]  /*1090*/  LDS R8, [R7+0x31c00] ;  /* 0x031c000007087984 */ /* 0x000e620000000800 */
[----:B--2---:R-:W-:Y:S01]  /*10a0*/  IMAD R5, R19, 0x4, R3 ;  /* 0x0000000413057824 */ /* 0x004fe200078e0203 */
[----:B------:R-:W-:Y:S01]  /*10b0*/  NOP ;  /* 0x0000000000007918 */ /* 0x000fe20000000000 */
[-C--:B---3--:R-:W-:Y:S02]  /*10c0*/  LEA R4, R18, R3.reuse, 0x2 ;  /* 0x0000000312047211 */ /* 0x088fe400078e10ff */
[----:B------:R-:W-:Y:S01]  /*10d0*/  LEA R3, R17, R3, 0x2 ;  /* 0x0000000311037211 */ /* 0x000fe200078e10ff */
[----:B----4-:R-:W-:Y:S04]  /*10e0*/  STS [R6+0x31c00], R13 ;  /* 0x031c000d06007388 */ /* 0x010fe80000000800 */
[----:B-----5:R-:W-:Y:S04]  /*10f0*/  STS [R5+0x31c00], R12 ;  /* 0x031c000c05007388 */ /* 0x020fe80000000800 */
[----:B------:R-:W-:Y:S04]  /*1100*/  STS [R4+0x31c00], R9 ;  /* 0x031c000904007388 */ /* 0x000fe80000000800 */
[----:B-1----:R-:W-:Y:S04]  /*1110*/  STS [R3+0x31c00], R8 ;  /* 0x031c000803007388 */ /* 0x002fe80000000800 */
[----:B------:R-:W1:Y:S04]  /*1120*/  LDS R27, [R14+0x31e00] ;  /* 0x031e00000e1b7984 */ /* 0x000e680000000800 */
[----:B------:R-:W2:Y:S04]  /*1130*/  LDS R26, [R11+0x31e00] ;  /* 0x031e00000b1a7984 */ /* 0x000ea80000000800 */
[----:B------:R-:W3:Y:S04]  /*1140*/  LDS R29, [R10+0x31e00] ;  /* 0x031e00000a1d7984 */ /* 0x000ee80000000800 */
[----:B------:R-:W4:Y:S01]  /*1150*/  LDS R28, [R7+0x31e00] ;  /* 0x031e0000071c7984 */ /* 0x000f220000000800 */
[----:B------:R-:W-:-:S03]  /*1160*/  NOP ;  /* 0x0000000000007918 */ /* 0x000fc60000000000 */
[----:B-1----:R5:W-:Y:S04]  /*1170*/  STS [R6+0x31e00], R27 ;  /* 0x031e001b06007388 */ /* 0x002be80000000800 */
[----:B--2---:R5:W-:Y:S04]  /*1180*/  STS [R5+0x31e00], R26 ;  /* 0x031e001a05007388 */ /* 0x004be80000000800 */
[----:B---3--:R5:W-:Y:S04]  /*1190*/  STS [R4+0x31e00], R29 ;  /* 0x031e001d04007388 */ /* 0x008be80000000800 */
[----:B----4-:R5:W-:Y:S01]  /*11a0*/  STS [R3+0x31e00], R28 ;  /* 0x031e001c03007388 */ /* 0x010be20000000800 */
[----:B------:R1:W-:Y:S06]  /*11b0*/  MEMBAR.ALL.CTA ;  /* 0x0000000000007992 */ /* 0x0003ec0000008000 */
[----:B-1----:R-:W2:Y:S02]  /*11c0*/  FENCE.VIEW.ASYNC.S ;  /* 0x00000000000073c6 */ /* 0x002ea40000000000 */
.L_x_25:
[----:B-1----:R-:W-:Y:S01]  /*11d0*/  VIADD R2, R2, 0x33460 ;  /* 0x0003346002027836 */ /* 0x002fe20000000000 */
[C---:B------:R-:W-:Y:S01]  /*11e0*/  ISETP.NE.AND P0, PT, R15.reuse, 0x5, PT ;  /* 0x000000050f00780c */ /* 0x040fe20003f05270 */
[----:B------:R-:W-:Y:S01]  /*11f0*/  VIADD R15, R15, 0x1 ;  /* 0x000000010f0f7836 */ /* 0x000fe20000000000 */
[----:B------:R-:W-:Y:S02]  /*1200*/  UIADD3 UR4, UPT, UPT, UR4, 0x1, URZ ;  /* 0x0000000104047890 */ /* 0x000fe4000fffe0ff */
[----:B------:R-:W-:Y:S02]  /*1210*/  PRMT R2, RZ, 0x654, R2 ;  /* 0x00000654ff027816 */ /* 0x000fe40000000002 */
[----:B------:R-:W-:Y:S01]  /*1220*/  SEL R15, R15, RZ, P0 ;  /* 0x000000ff0f0f7207 */ /* 0x000fe20000000000 */
[----:B------:R-:W-:Y:S01]  /*1230*/  UISETP.NE.AND UP0, UPT, UR4, 0x38, UPT ;  /* 0x000000380400788c */ /* 0x000fe2000bf05270 */
[----:B--2---:R1:W-:Y:S02]  /*1240*/  SYNCS.ARRIVE.TRANS64.RED.A1T0 RZ, [R2+URZ], RZ ;  /* 0x000000ff02ff79a7 */ /* 0x0043e400081004ff */
[----:B------:R-:W-:-:S04]  /*1250*/  ISETP.NE.AND P0, PT, R15, RZ, PT ;  /* 0x000000ff0f00720c */ /* 0x000fc80003f05270 */
[----:B-----5:R-:W-:-:S04]  /*1260*/  SEL R3, RZ, 0x1, P0 ;  /* 0x00000001ff037807 */ /* 0x020fc80000000000 */
[----:B------:R-:W-:Y:S01]  /*1270*/  LOP3.LUT R16, R16, R3, RZ, 0x3c, !PT ;  /* 0x0000000310107212 */ /* 0x000fe200078e3cff */
[----:B------:R-:W-:Y:S06]  /*1280*/  BRA.U UP0, `(.L_x_26) ;  /* 0xfffffff900fc7547 */ /* 0x000fec000b83ffff */
[----:B------:R-:W-:-:S13]  /*1290*/  ISETP.NE.AND P0, PT, R25, UR5, PT ;  /* 0x0000000519007c0c */ /* 0x000fda000bf05270 */
[----:B------:R-:W-:Y:S05]  /*12a0*/  @!P0 EXIT ;  /* 0x000000000000894d */ /* 0x000fea0003800000 */
[----:B------:R-:W-:Y:S01]  /*12b0*/  UIADD3 UR5, UPT, UPT, UR5, 0x1, URZ ;  /* 0x0000000105057890 */ /* 0x000fe2000fffe0ff */
[----:B------:R-:W-:Y:S05]  /*12c0*/  BRA `(.L_x_27) ;  /* 0xfffffff800dc7947 */ /* 0x000fea000383ffff */
.L_x_22:
[----:B-1----:R-:W-:-:S09]  /*12d0*/  UISETP.NE.AND UP0, UPT, UR5, URZ, UPT ;  /* 0x000000ff0500728c */ /* 0x002fd2000bf05270 */
[----:B------:R-:W-:Y:S05]  /*12e0*/  BRA.U UP0, `(.L_x_23) ;  /* 0x00000019000c7547 */ /* 0x000fea000b800000 */
[----:B------:R-:W1:Y:S01]  /*12f0*/  S2UR UR4, SR_CTAID.X ;  /* 0x00000000000479c3 */ /* 0x000e620000002500 */
[----:B------:R-:W-:Y:S01]  /*1300*/  UMOV UR9, 0x400 ;  /* 0x0000040000097882 */ /* 0x000fe20000000000 */
[----:B------:R-:W-:Y:S01]  /*1310*/  ISETP.GE.U32.AND P1, PT, R21, 0x6, PT ;  /* 0x000000061500780c */ /* 0x000fe20003f26070 */
[----:B------:R-:W-:Y:S01]  /*1320*/  ULEA UR9, UR5, UR9, 0x18 ;  /* 0x0000000905097291 */ /* 0x000fe2000f8ec0ff */
[----:B------:R-:W-:-:S03]  /*1330*/  IMAD.MOV.U32 R0, RZ, RZ, -0x1 ;  /* 0xffffffffff007424 */ /* 0x000fc600078e00ff */
[----:B------:R-:W-:Y:S02]  /*1340*/  UIADD3 UR5, UPT, UPT, UR9, 0x1c000, URZ ;  /* 0x0001c00009057890 */ /* 0x000fe4000fffe0ff */
[----:B------:R-:W-:Y:S02]  /*1350*/  UIADD3 UR6, UPT, UPT, UR9, 0x4000, URZ ;  /* 0x0000400009067890 */ /* 0x000fe4000fffe0ff */
[----:B------:R-:W-:Y:S02]  /*1360*/  USHF.R.U32.HI UR5, URZ, 0x4, UR5 ;  /* 0x00000004ff057899 */ /* 0x000fe40008011605 */
[----:B------:R-:W-:Y:S02]  /*1370*/  USHF.R.U32.HI UR6, URZ, 0x4, UR6 ;  /* 0x00000004ff067899 */ /* 0x000fe40008011606 */
[----:B------:R-:W-:Y:S02]  /*1380*/  ULOP3.LUT UR5, UR5, 0x3fc0, URZ, 0xc0, !UPT ;  /* 0x00003fc005057892 */ /* 0x000fe4000f8ec0ff */
[----:B------:R-:W-:-:S04]  /*1390*/  ULOP3.LUT UR6, UR6, 0x3fc0, URZ, 0xc0, !UPT ;  /* 0x00003fc006067892 */ /* 0x000fc8000f8ec0ff */
[----:B------:R-:W-:Y:S02]  /*13a0*/  IMAD.U32 R2, RZ, RZ, UR5 ;  /* 0x00000005ff027e24 */ /* 0x000fe4000f8e00ff */
[----:B------:R-:W-:Y:S02]  /*13b0*/  LEA R3, R21, UR6, 0xa ;  /* 0x0000000615037c11 */ /* 0x000fe4000f8e50ff */
[----:B-1----:R-:W-:Y:S01]  /*13c0*/  ISETP.LE.U32.AND P0, PT, R5, UR4, PT ;  /* 0x0000000405007c0c */ /* 0x002fe2000bf03070 */
[----:B------:R-:W-:Y:S01]  /*13d0*/  IMAD R2, R21, 0x380, R2 ;  /* 0x0000038015027824 */ /* 0x000fe200078e0202 */
[----:B------:R-:W-:-:S04]  /*13e0*/  SEL R3, R3, RZ, !P1 ;  /* 0x000000ff03037207 */ /* 0x000fc80004800000 */
[----:B------:R-:W-:-:S07]  /*13f0*/  SEL R2, R2, RZ, !P1 ;  /* 0x000000ff02027207 */ /* 0x000fce0004800000 */
[----:B------:R-:W-:Y:S05]  /*1400*/  @P0 BRA `(.L_x_28) ;  /* 0x00000008004c0947 */ /* 0x000fea0003800000 */
[----:B------:R-:W-:Y:S01]  /*1410*/  LOP3.LUT R0, RZ, UR4, RZ, 0x33, !PT ;  /* 0x00000004ff007c12 */ /* 0x000fe2000f8e33ff */
[----:B------:R-:W-:Y:S01]  /*1420*/  HFMA2 R6, -RZ, RZ, 0, 0 ;  /* 0x00000000ff067431 */ /* 0x000fe200000001ff */
[----:B------:R-:W-:Y:S01]  /*1430*/  UMOV UR18, URZ ;  /* 0x000000ff00127c82 */ /* 0x000fe20008000000 */
[----:B------:R-:W-:Y:S01]  /*1440*/  UMOV UR14, URZ ;  /* 0x000000ff000e7c82 */ /* 0x000fe20008000000 */
[----:B------:R-:W-:Y:S01]  /*1450*/  UMOV UR6, 0x1c0 ;  /* 0x000001c000067882 */ /* 0x000fe20000000000 */
[----:B------:R-:W-:Y:S01]  /*1460*/  IMAD.IADD R0, R5, 0x1, R0 ;  /* 0x0000000105007824 */ /* 0x000fe200078e0200 */
[----:B------:R-:W-:Y:S01]  /*1470*/  UMOV UR7, 0x1c4 ;  /* 0x000001c400077882 */ /* 0x000fe20000000000 */
[----:B------:R-:W-:Y:S01]  /*1480*/  UMOV UR4, 0x1c0 ;  /* 0x000001c000047882 */ /* 0x000fe20000000000 */
[----:B------:R-:W-:Y:S01]  /*1490*/  UMOV UR5, 0x1c4 ;  /* 0x000001c400057882 */ /* 0x000fe20000000000 */
[----:B------:R-:W-:-:S05]  /*14a0*/  IMAD.HI.U32 R0, R0, -0x193d4bb7, RZ ;  /* 0xe6c2b44900007827 */ /* 0x000fca00078e00ff */
[----:B------:R-:W-:-:S07]  /*14b0*/  SHF.R.U32.HI R0, RZ, 0x7, R0 ;  /* 0x00000007ff007819 */ /* 0x000fce0000011600 */
.L_x_35:
[----:B------:R-:W-:Y:S02]  /*14c0*/  USHF.R.U32.HI UR10, URZ, 0x1, UR18 ;  /* 0x00000001ff0a7899 */ /* 0x000fe40008011612 */
[----:B--2---:R-:W-:Y:S02]  /*14d0*/  USHF.L.U32 UR8, UR18, 0x3, URZ ;  /* 0x0000000312087899 */ /* 0x004fe400080006ff */
[----:B------:R-:W-:Y:S02]  /*14e0*/  ULOP3.LUT UR10, UR10, 0x1, URZ, 0xc, !UPT ;  /* 0x000000010a0a7892 */ /* 0x000fe4000f8e0cff */
[----:B------:R-:W-:Y:S02]  /*14f0*/  ULOP3.LUT UR8, UR8, 0x8, URZ, 0xc0, !UPT ;  /* 0x0000000808087892 */ /* 0x000fe4000f8ec0ff */
[----:B------:R-:W-:Y:S02]  /*1500*/  USHF.L.U32 UR10, UR10, 0x1f, URZ ;  /* 0x0000001f0a0a7899 */ /* 0x000fe400080006ff */
[----:B------:R-:W-:-:S02]  /*1510*/  ULOP3.LUT UR13, UR18, 0x1, URZ, 0xc0, !UPT ;  /* 0x00000001120d7892 */ /* 0x000fc4000f8ec0ff */
[----:B------:R-:W-:Y:S01]  /*1520*/  IMAD.U32 R4, RZ, RZ, UR8 ;  /* 0x00000008ff047e24 */ /* 0x000fe2000f8e00ff */
[----:B------:R-:W-:Y:S01]  /*1530*/  UIADD3 UR8, UPT, UPT, UR9, UR8, URZ ;  /* 0x0000000809087290 */ /* 0x000fe2000fffe0ff */
[----:B------:R-:W-:Y:S01]  /*1540*/  MOV R5, UR10 ;  /* 0x0000000a00057c02 */ /* 0x000fe20008000f00 */
[----:B------:R-:W-:Y:S01]  /*1550*/  UMOV UR11, UR18 ;  /* 0x00000012000b7c82 */ /* 0x000fe20008000000 */
[----:B------:R-:W-:Y:S01]  /*1560*/  UIADD3 UR18, UPT, UPT, UR18, 0x1, URZ ;  /* 0x0000000112127890 */ /* 0x000fe2000fffe0ff */
[----:B------:R-:W-:Y:S01]  /*1570*/  ISETP.NE.AND P0, PT, R0, UR11, PT ;  /* 0x0000000b00007c0c */ /* 0x000fe2000bf05270 */
[----:B------:R-:W1:Y:S01]  /*1580*/  SYNCS.PHASECHK.TRANS64.TRYWAIT P1, [R4+UR9+0x334a0], R5 ;  /* 0x0334a005040075a7 */ /* 0x000e620008021109 */
[----:B------:R-:W-:Y:S02]  /*1590*/  UIMAD UR13, UR13, 0xe0, URZ ;  /* 0x000000e00d0d78a4 */ /* 0x000fe4000f8e02ff */
[----:B------:R-:W-:Y:S01]  /*15a0*/  UIADD3 UR12, UPT, UPT, UR8, 0x33490, URZ ;  /* 0x00033490080c7890 */ /* 0x000fe2000fffe0ff */
[----:B-1----:R-:W-:Y:S11]  /*15b0*/  @!P1 BRA `(.L_x_29) ;  /* 0x00000034002c9947 */ /* 0x002ff60003800000 */
.L_x_76:
[----:B------:R-:W-:Y:S01]  /*15c0*/  NOP ;  /* 0x0000000000007918 */ /* 0x000fe20000000000 */
[----:B------:R-:W-:-:S05]  /*15d0*/  UMOV UR17, URZ ;  /* 0x000000ff00117c82 */ /* 0x000fca0008000000 */
.L_x_34:
[----:B------:R-:W-:Y:S01]  /*15e0*/  ULEA UR11, UR14, UR9, 0x3 ;  /* 0x000000090e0b7291 */ /* 0x000fe2000f8e18ff */
[----:B-1----:R-:W-:Y:S01]  /*15f0*/  SHF.L.U32 R9, R6, 0x1f, RZ ;  /* 0x0000001f06097819 */ /* 0x002fe200000006ff */
[----:B------:R-:W-:Y:S01]  /*1600*/  ULOP3.LUT UP0, UR15, UR17, 0x2, URZ, 0xc0, !UPT ;  /* 0x00000002110f7892 */ /* 0x000fe2000f80c0ff */
[----:B------:R-:W-:Y:S06]  /*1610*/  MOV R4, UR14 ;  /* 0x0000000e00047c02 */ /* 0x000fec0008000f00 */
[----:B------:R-:W1:Y:S02]  /*1620*/  SYNCS.PHASECHK.TRANS64.TRYWAIT P1, [UR11+0x33460], R9 ;  /* 0x03346009ff0075a7 */ /* 0x000e64000802110b */
[----:B-12---:R-:W-:Y:S05]  /*1630*/  @!P1 BRA `(.L_x_30) ;  /* 0x00000034002c9947 */ /* 0x006fea0003800000 */
.L_x_78:
[----:B------:R-:W-:Y:S01]  /*1640*/  NOP ;  /* 0x0000000000007918 */ /* 0x000fe20000000000 */
[----:B------:R-:W-:Y:S05]  /*1650*/  BRA.U UP0, `(.L_x_31) ;  /* 0x0000000100487547 */ /* 0x000fea000b800000 */
[----:B------:R-:W-:Y:S02]  /*1660*/  ULEA UR16, UR14, UR9, 0x9 ;  /* 0x000000090e107291 */ /* 0x000fe4000f8e48ff */
[----:B------:R-:W-:Y:S02]  /*1670*/  ULEA UR8, UR14, UR9, 0xa ;  /* 0x000000090e087291 */ /* 0x000fe4000f8e50ff */
[----:B------:R-:W-:Y:S02]  /*1680*/  UIADD3 UR16, UPT, UPT, UR16, 0x31000, URZ ;  /* 0x0003100010107890 */ /* 0x000fe4000fffe0ff */
[----:B------:R-:W-:Y:S02]  /*1690*/  UIADD3 UR10, UPT, UPT, UR8, 0x31c00, URZ ;  /* 0x00031c00080a7890 */ /* 0x000fe4000fffe0ff */
[----:B------:R-:W-:Y:S02]  /*16a0*/  UIADD3 UR8, UPT, UPT, UR8, 0x31e00, URZ ;  /* 0x00031e0008087890 */ /* 0x000fe4000fffe0ff */
[----:B------:R-:W-:Y:S02]  /*16b0*/  USHF.R.U32.HI UR16, URZ, 0x4, UR16 ;  /* 0x00000004ff107899 */ /* 0x000fe40008011610 */
[----:B------:R-:W-:Y:S02]  /*16c0*/  USHF.R.U32.HI UR10, URZ, 0x4, UR10 ;  /* 0x00000004ff0a7899 */ /* 0x000fe4000801160a */
[----:B------:R-:W-:Y:S02]  /*16d0*/  USHF.R.U32.HI UR8, URZ, 0x4, UR8 ;  /* 0x00000004ff087899 */ /* 0x000fe40008011608 */
[----:B------:R-:W-:Y:S02]  /*16e0*/  ULOP3.LUT UR20, UR16, 0x3fe0, URZ, 0xc0, !UPT ;  /* 0x00003fe010147892 */ /* 0x000fe4000f8ec0ff */
[----:B------:R-:W-:Y:S02]  /*16f0*/  ULOP3.LUT UR22, UR10, 0x3fc0, URZ, 0xc0, !UPT ;  /* 0x00003fc00a167892 */ /* 0x000fe4000f8ec0ff */
[----:B------:R-:W-:Y:S01]  /*1700*/  ULOP3.LUT UR24, UR8, 0x3fe0, URZ, 0xc0, !UPT ;  /* 0x00003fe008187892 */ /* 0x000fe2000f8ec0ff */
[----:B------:R-:W-:Y:S01]  /*1710*/  UMOV UR21, 0x4008 ;  /* 0x0000400800157882 */ /* 0x000fe20000000000 */
[----:B------:R-:W-:Y:S01]  /*1720*/  UMOV UR23, 0x4008 ;  /* 0x0000400800177882 */ /* 0x000fe20000000000 */
[----:B------:R-:W-:Y:S02]  /*1730*/  UMOV UR25, 0x4008 ;  /* 0x0000400800197882 */ /* 0x000fe40000000000 */
[----:B------:R2:W-:Y:S02]  /*1740*/  UTCCP.T.S.2CTA.4x32dp128bit tmem[0x1c0], gdesc[UR20] ;  /* 0x0001c014ff0079e7 */ /* 0x0005e40009300000 */
[----:B------:R2:W-:Y:S02]  /*1750*/  UTCCP.T.S.2CTA.4x32dp128bit tmem[0x1c4], gdesc[UR22] ;  /* 0x0001c416ff0079e7 */ /* 0x0005e40009300000 */
[----:B------:R2:W-:Y:S01]  /*1760*/  UTCCP.T.S.2CTA.4x32dp128bit tmem[0x1c8], gdesc[UR24] ;  /* 0x0001c818ff0079e7 */ /* 0x0005e20009300000 */
[----:B------:R-:W-:Y:S02]  /*1770*/  NOP ;  /* 0x0000000000007918 */ /* 0x000fe40000000000 */
.L_x_31:
[----:B------:R-:W-:Y:S01]  /*1780*/  UISETP.NE.AND UP0, UPT, UR14, 0x5, UPT ;  /* 0x000000050e00788c */ /* 0x000fe2000bf05270 */
[----:B-1----:R-:W-:Y:S01]  /*1790*/  SHFL.IDX PT, R5, R3, R4, 0x1f ;  /* 0x00001f0403057589 */ /* 0x002fe200000e0000 */
[----:B------:R-:W-:Y:S01]  /*17a0*/  UIADD3 UR10, UPT, UPT, UR14, 0x1, URZ ;  /* 0x000000010e0a7890 */ /* 0x000fe2000fffe0ff */
[----:B------:R-:W-:Y:S03]  /*17b0*/  NOP ;  /* 0x0000000000007918 */ /* 0x000fe60000000000 */
[----:B------:R-:W-:Y:S03]  /*17c0*/  USEL UR10, UR10, URZ, UP0 ;  /* 0x000000ff0a0a7287 */ /* 0x000fe60008000000 */
[----:B------:R-:W1:Y:S01]  /*17d0*/  SHFL.IDX PT, R7, R2, R4, 0x1f ;  /* 0x00001f0402077589 */ /* 0x000e6200000e0000 */
[----:B------:R-:W-:Y:S02]  /*17e0*/  USHF.L.U32 UR16, UR15, 0x4, URZ ;  /* 0x000000040f107899 */ /* 0x000fe400080006ff */
[----:B------:R-:W-:Y:S02]  /*17f0*/  ULEA UR14, UR10, UR9, 0x3 ;  /* 0x000000090a0e7291 */ /* 0x000fe4000f8e18ff */
[----:B------:R-:W-:Y:S01]  /*1800*/  ULEA UR15, UR15, 0x10b8, 0xd ;  /* 0x000010b80f0f7891 */ /* 0x000fe2000f8e68ff */
[----:B------:R-:W-:Y:S01]  /*1810*/  ISETP.NE.AND P1, PT, RZ, UR10, PT ;  /* 0x0000000aff007c0c */ /* 0x000fe2000bf25270 */
[----:B------:R-:W-:Y:S02]  /*1820*/  UISETP.NE.AND UP0, UPT, UR17, URZ, UPT ;  /* 0x000000ff1100728c */ /* 0x000fe4000bf05270 */
[----:B------:R-:W-:Y:S02]  /*1830*/  UPRMT UR29, UR16, 0x5410, UR15 ;  /* 0x00005410101d7896 */ /* 0x000fe4000800000f */
[----:B------:R-:W-:Y:S01]  /*1840*/  UIADD3 UR11, UPT, UPT, UR11, 0x33430, URZ ;  /* 0x000334300b0b7890 */ /* 0x000fe2000fffe0ff */
[----:B------:R-:W-:Y:S01]  /*1850*/  UMOV UR28, URZ ;  /* 0x000000ff001c7c82 */ /* 0x000fe20008000000 */
[----:B--2---:R-:W-:Y:S01]  /*1860*/  UMOV UR23, 0x40004040 ;  /* 0x4000404000177882 */ /* 0x004fe20000000000 */
[----:B------:R-:W-:Y:S01]  /*1870*/  UMOV UR21, 0x40004040 ;  /* 0x4000404000157882 */ /* 0x000fe20000000000 */
[----:B------:R-:W-:Y:S01]  /*1880*/  UMOV UR27, 0x40004040 ;  /* 0x40004040001b7882 */ /* 0x000fe20000000000 */
[----:B------:R-:W-:Y:S01]  /*1890*/  UMOV UR25, 0x40004040 ;  /* 0x4000404000197882 */ /* 0x000fe20000000000 */
[----:B------:R-:W-:Y:S01]  /*18a0*/  UMOV UR33, 0x40004040 ;  /* 0x4000404000217882 */ /* 0x000fe20000000000 */
[----:B------:R-:W-:Y:S01]  /*18b0*/  UMOV UR31, 0x40004040 ;  /* 0x40004040001f7882 */ /* 0x000fe20000000000 */
[----:B------:R-:W-:Y:S01]  /*18c0*/  UMOV UR37, 0x40004040 ;  /* 0x4000404000257882 */ /* 0x000fe20000000000 */
[----:B------:R-:W-:Y:S01]  /*18d0*/  UMOV UR35, 0x40004040 ;  /* 0x4000404000237882 */ /* 0x000fe20000000000 */
[----:B------:R-:W-:Y:S01]  /*18e0*/  UMOV UR8, 0x3 ;  /* 0x0000000300087882 */ /* 0x000fe20000000000 */
[----:B-1----:R-:W-:Y:S01]  /*18f0*/  R2UR UR20, R7 ;  /* 0x00000000071472ca */ /* 0x002fe200000e0000 */
[----:B------:R-:W-:Y:S01]  /*1900*/  IMAD.U32 R4, RZ, RZ, UR10 ;  /* 0x0000000aff047e24 */ /* 0x000fe2000f8e00ff */
[----:B------:R-:W-:Y:S02]  /*1910*/  R2UR UR22, R5 ;  /* 0x00000000051672ca */ /* 0x000fe400000e0000 */
[----:B------:R-:W-:Y:S04]  /*1920*/  SEL R5, RZ, 0x1, P1 ;  /* 0x00000001ff057807 */ /* 0x000fe80000800000 */
[----:B------:R-:W-:Y:S05]  /*1930*/  LOP3.LUT R6, R6, R5, RZ, 0x3c, !PT ;  /* 0x0000000506067212 */ /* 0x000fea00078e3cff */
[----:B------:R-:W-:Y:S01]  /*1940*/  UIADD3 UR24, UPT, UPT, UR20, 0x2, URZ ;  /* 0x0000000214187890 */ /* 0x000fe2000fffe0ff */
[----:B------:R-:W-:Y:S01]  /*1950*/  IMAD.U32 R9, R6, -0x80000000, RZ ;  /* 0x8000000006097824 */ /* 0x000fe200078e00ff */
[----:B------:R-:W-:Y:S01]  /*1960*/  UIADD3 UR26, UPT, UPT, UR22, 0x2, URZ ;  /* 0x00000002161a7890 */ /* 0x000fe2000fffe0ff */
[----:B------:R1:W-:Y:S01]  /*1970*/  UTCQMMA.2CTA gdesc[UR22], gdesc[UR20], tmem[UR13], tmem[UR28], idesc[UR29], tmem[UR6], UP0 ;  /* 0x00061c1416007dea */ /* 0x0003e2000820030d */
[----:B------:R-:W-:Y:S02]  /*1980*/  UIADD3 UR32, UPT, UPT, UR22, 0x4, URZ ;  /* 0x0000000416207890 */ /* 0x000fe4000fffe0ff */
[----:B------:R-:W-:Y:S02]  /*1990*/  UIADD3 UR30, UPT, UPT, UR20, 0x4, URZ ;  /* 0x00000004141e7890 */ /* 0x000fe4000fffe0ff */
[----:B------:R-:W-:Y:S02]  /*19a0*/  UIADD3 UR36, UPT, UPT, UR22, 0x6, URZ ;  /* 0x0000000616247890 */ /* 0x000fe4000fffe0ff */
[----:B------:R-:W-:Y:S01]  /*19b0*/  UIADD3 UR34, UPT, UPT, UR20, 0x6, URZ ;  /* 0x0000000614227890 */ /* 0x000fe2000fffe0ff */
[----:B------:R1:W-:Y:S04]  /*19c0*/  UTCQMMA.2CTA gdesc[UR26], gdesc[UR24], tmem[UR13], tmem[UR28], idesc[UR29], tmem[UR6], UPT ;  /* 0x00061c181a007dea */ /* 0x0003e8000ba0030d */
[----:B------:R1:W-:Y:S04]  /*19d0*/  UTCQMMA.2CTA gdesc[UR32], gdesc[UR30], tmem[UR13], tmem[UR28], idesc[UR29], tmem[UR6], UPT ;  /* 0x00061c1e20007dea */ /* 0x0003e8000ba0030d */
[----:B------:R1:W-:Y:S01]  /*19e0*/  UTCQMMA.2CTA gdesc[UR36], gdesc[UR34], tmem[UR13], tmem[UR28], idesc[UR29], tmem[UR6], UPT ;  /* 0x00061c2224007dea */ /* 0x0003e2000ba0030d */
[----:B------:R1:W-:Y:S01]  /*19f0*/  UTCBAR.2CTA.MULTICAST [UR11], URZ, UR8 ;  /* 0x000000ff0b0073e9 */ /* 0x0003e20008200808 */
[----:B------:R-:W2:Y:S02]  /*1a00*/  SYNCS.PHASECHK.TRANS64.TRYWAIT P1, [UR14+0x33460], R9 ;  /* 0x03346009ff0075a7 */ /* 0x000ea4000802110e */
[----:B-12---:R-:W-:Y:S05]  /*1a10*/  @!P1 BRA `(.L_x_32) ;  /* 0x0000003000509947 */ /* 0x006fea0003800000 */
.L_x_80:
[----:B------:R-:W-:Y:S01]  /*1a20*/  UIADD3 UR11, UPT, UPT, UR17, 0x1, URZ ;  /* 0x00000001110b7890 */ /* 0x000fe2000fffe0ff */
[----:B-1----:R-:W1:Y:S01]  /*1a30*/  SHFL.IDX PT, R5, R3, R4, 0x1f ;  /* 0x00001f0403057589 */ /* 0x002e6200000e0000 */
[----:B------:R-:W-:Y:S02]  /*1a40*/  UIADD3 UR14, UPT, UPT, UR14, 0x33430, URZ ;  /* 0x000334300e0e7890 */ /* 0x000fe4000fffe0ff */
[----:B------:R-:W-:Y:S05]  /*1a50*/  USHF.L.U32 UR15, UR11, 0xd, URZ ;  /* 0x0000000d0b0f7899 */ /* 0x000fea00080006ff */
[----:B------:R-:W2:Y:S01]  /*1a60*/  SHFL.IDX PT, R7, R2, R4, 0x1f ;  /* 0x00001f0402077589 */ /* 0x000ea200000e0000 */
[----:B------:R-:W-:Y:S01]  /*1a70*/  USHF.L.U32 UR16, UR11, 0x4, URZ ;  /* 0x000000040b107899 */ /* 0x000fe200080006ff */
[----:B------:R-:W-:Y:S01]  /*1a80*/  NOP ;  /* 0x0000000000007918 */ /* 0x000fe20000000000 */
[----:B------:R-:W-:Y:S01]  /*1a90*/  ULOP3.LUT UR15, UR15, 0x6000, URZ, 0xc0, !UPT ;  /* 0x000060000f0f7892 */ /* 0x000fe2000f8ec0ff */
[----:B------:R-:W-:Y:S01]  /*1aa0*/  NOP ;  /* 0x0000000000007918 */ /* 0x000fe20000000000 */
[----:B------:R-:W-:Y:S02]  /*1ab0*/  ULOP3.LUT UR16, UR16, 0x30, URZ, 0xc0, !UPT ;  /* 0x0000003010107892 */ /* 0x000fe4000f8ec0ff */
[----:B------:R-:W-:Y:S02]  /*1ac0*/  ULOP3.LUT UR15, UR15, 0x10b8, URZ, 0xfc, !UPT ;  /* 0x000010b80f0f7892 */ /* 0x000fe4000f8efcff */
[----:B------:R-:W-:Y:S02]  /*1ad0*/  UISETP.NE.AND UP0, UPT, UR11, 0x37, UPT ;  /* 0x000000370b00788c */ /* 0x000fe4000bf05270 */
[----:B------:R-:W-:Y:S01]  /*1ae0*/  UPRMT UR29, UR16, 0x5410, UR15 ;  /* 0x00005410101d7896 */ /* 0x000fe2000800000f */
[----:B------:R-:W-:Y:S01]  /*1af0*/  UMOV UR28, URZ ;  /* 0x000000ff001c7c82 */ /* 0x000fe20008000000 */
[----:B------:R-:W-:Y:S01]  /*1b00*/  UMOV UR23, 0x40004040 ;  /* 0x4000404000177882 */ /* 0x000fe20000000000 */
[----:B------:R-:W-:Y:S01]  /*1b10*/  UMOV UR21, 0x40004040 ;  /* 0x4000404000157882 */ /* 0x000fe20000000000 */
[----:B------:R-:W-:Y:S01]  /*1b20*/  UMOV UR27, 0x40004040 ;  /* 0x40004040001b7882 */ /* 0x000fe20000000000 */
[----:B------:R-:W-:Y:S01]  /*1b30*/  UMOV UR25, 0x40004040 ;  /* 0x4000404000197882 */ /* 0x000fe20000000000 */
[----:B------:R-:W-:Y:S01]  /*1b40*/  UMOV UR33, 0x40004040 ;  /* 0x4000404000217882 */ /* 0x000fe20000000000 */
[----:B-1----:R-:W-:Y:S01]  /*1b50*/  R2UR UR22, R5 ;  /* 0x00000000051672ca */ /* 0x002fe200000e0000 */
[----:B------:R-:W-:Y:S01]  /*1b60*/  UMOV UR31, 0x40004040 ;  /* 0x40004040001f7882 */ /* 0x000fe20000000000 */
[----:B--2---:R-:W-:Y:S01]  /*1b70*/  R2UR UR20, R7 ;  /* 0x00000000071472ca */ /* 0x004fe200000e0000 */
[----:B------:R-:W-:Y:S01]  /*1b80*/  UMOV UR37, 0x40004040 ;  /* 0x4000404000257882 */ /* 0x000fe20000000000 */
[----:B------:R-:W-:Y:S01]  /*1b90*/  UMOV UR35, 0x40004040 ;  /* 0x4000404000237882 */ /* 0x000fe20000000000 */
[----:B------:R-:W-:Y:S08]  /*1ba0*/  UMOV UR8, 0x3 ;  /* 0x0000000300087882 */ /* 0x000ff00000000000 */
[----:B------:R-:W-:Y:S02]  /*1bb0*/  UIADD3 UR26, UPT, UPT, UR22, 0x2, URZ ;  /* 0x00000002161a7890 */ /* 0x000fe4000fffe0ff */
[----:B------:R-:W-:Y:S01]  /*1bc0*/  UIADD3 UR24, UPT, UPT, UR20, 0x2, URZ ;  /* 0x0000000214187890 */ /* 0x000fe2000fffe0ff */
[----:B------:R1:W-:Y:S01]  /*1bd0*/  UTCQMMA.2CTA gdesc[UR22], gdesc[UR20], tmem[UR13], tmem[UR28], idesc[UR29], tmem[UR4], UPT ;  /* 0x00041c1416007dea */ /* 0x0003e2000ba0030d */
        /* <DEDUP_REMOVED lines=8> */
[----:B------:R-:W-:Y:S05]  /*1c60*/  BRA.U UP0, `(.L_x_33) ;  /* 0x00000001000c7547 */ /* 0x000fea000b800000 */
[----:B-1----:R-:W-:Y:S02]  /*1c70*/  UMOV UR8, 0x3 ;  /* 0x0000000300087882 */ /* 0x002fe40000000000 */
[----:B------:R2:W-:Y:S01]  /*1c80*/  UTCBAR.2CTA.MULTICAST [UR12], URZ, UR8 ;  /* 0x000000ff0c0073e9 */ /* 0x0005e20008200808 */
[----:B------:R-:W-:Y:S02]  /*1c90*/  NOP ;  /* 0x0000000000007918 */ /* 0x000fe40000000000 */
.L_x_33:
[----:B------:R-:W-:Y:S02]  /*1ca0*/  UISETP.NE.AND UP0, UPT, UR10, 0x5, UPT ;  /* 0x000000050a00788c */ /* 0x000fe4000bf05270 */
[----:B------:R-:W-:Y:S02]  /*1cb0*/  UIADD3 UR10, UPT, UPT, UR10, 0x1, URZ ;  /* 0x000000010a0a7890 */ /* 0x000fe4000fffe0ff */
[----:B------:R-:W-:Y:S02]  /*1cc0*/  UIADD3 UR17, UPT, UPT, UR17, 0x2, URZ ;  /* 0x0000000211117890 */ /* 0x000fe4000fffe0ff */
[----:B-1----:R-:W-:Y:S02]  /*1cd0*/  USEL UR14, UR10, URZ, UP0 ;  /* 0x000000ff0a0e7287 */ /* 0x002fe40008000000 */
[----:B------:R-:W-:Y:S04]  /*1ce0*/  UISETP.NE.AND UP0, UPT, UR17, 0x38, UPT ;  /* 0x000000381100788c */ /* 0x000fe8000bf05270 */
[----:B------:R-:W-:Y:S04]  /*1cf0*/  ISETP.NE.AND P1, PT, RZ, UR14, PT ;  /* 0x0000000eff007c0c */ /* 0x000fe8000bf25270 */
[----:B------:R-:W-:Y:S04]  /*1d00*/  SEL R5, RZ, 0x1, P1 ;  /* 0x00000001ff057807 */ /* 0x000fe80000800000 */
[----:B------:R-:W-:Y:S01]  /*1d10*/  LOP3.LUT R6, R6, R5, RZ, 0x3c, !PT ;  /* 0x0000000506067212 */ /* 0x000fe200078e3cff */
[----:B------:R-:W-:Y:S06]  /*1d20*/  BRA.U UP0, `(.L_x_34) ;  /* 0xfffffff9002c7547 */ /* 0x000fec000b83ffff */
[----:B------:R-:W-:Y:S05]  /*1d30*/  @P0 BRA `(.L_x_35) ;  /* 0xfffffff400e00947 */ /* 0x000fea000383ffff */
.L_x_28:
[----:B------:R-:W-:-:S13]  /*1d40*/  ISETP.GE.AND P0, PT, R0, RZ, PT ;  /* 0x000000ff0000720c */ /* 0x000fda0003f06270 */
[----:B--2---:R-:W-:Y:S05]  /*1d50*/  @!P0 EXIT ;  /* 0x000000000000894d */ /* 0x004fea0003800000 */
[----:B------:R-:W-:Y:S01]  /*1d60*/  IMAD.SHL.U32 R2, R0, 0x8, RZ ;  /* 0x0000000800027824 */ /* 0x000fe200078e00ff */
[----:B------:R-:W-:-:S04]  /*1d70*/  SHF.R.U32.HI R0, RZ, 0x1, R0 ;  /* 0x00000001ff007819 */ /* 0x000fc80000011600 */
[----:B------:R-:W-:Y:S02]  /*1d80*/  LOP3.LUT R0, R0, 0x1, RZ, 0xc0, !PT ;  /* 0x0000000100007812 */ /* 0x000fe400078ec0ff */
[----:B------:R-:W-:Y:S02]  /*1d90*/  LOP3.LUT R2, R2, 0x8, RZ, 0xc0, !PT ;  /* 0x0000000802027812 */ /* 0x000fe400078ec0ff */
[----:B------:R-:W-:-:S03]  /*1da0*/  SHF.L.U32 R4, R0, 0x1f, RZ ;  /* 0x0000001f00047819 */ /* 0x000fc600000006ff */
[----:B------:R-:W-:Y:S02]  /*1db0*/  VIADD R2, R2, UR9 ;  /* 0x0000000902027c36 */ /* 0x000fe40008000000 */
[----:B------:R-:W-:-:S07]  /*1dc0*/  IMAD.MOV.U32 R5, RZ, RZ, R4 ;  /* 0x000000ffff057224 */ /* 0x000fce00078e0004 */
.L_x_36:
[----:B-1----:R1:W2:Y:S02]  /*1dd0*/  SYNCS.PHASECHK.TRANS64.TRYWAIT P0, [R2+URZ+0x334a0], R5 ;  /* 0x0334a005020075a7 */ /* 0x0022a400080011ff */
[----:B--2---:R-:W-:Y:S05]  /*1de0*/  @!P0 NANOSLEEP.SYNCS 0x989680 ;  /* 0x009896800000895d */ /* 0x004fea0003900000 */
[----:B------:R-:W2:Y:S02]  /*1df0*/  @!P0 SYNCS.PHASECHK.TRANS64 P0, [R2+URZ+0x334a0], R5 ;  /* 0x0334a005020085a7 */ /* 0x000ea400080010ff */
[----:B--2---:R-:W-:Y:S05]  /*1e00*/  @P0 EXIT ;  /* 0x000000000000094d */ /* 0x004fea0003800000 */
[----:B------:R-:W-:Y:S05]  /*1e10*/  BRA `(.L_x_36) ;  /* 0xfffffffc00ec7947 */ /* 0x000fea000383ffff */
.L_x_21:
[----:B------:R-:W-:-:S13]  /*1e20*/  ELECT P0, URZ, PT ;  /* 0x0000000000ff782f */ /* 0x000fda0003800000 */
[----:B------:R-:W-:Y:S05]  /*1e30*/  @!P0 BRA `(.L_x_23) ;  /* 0x0000000c00388947 */ /* 0x000fea0003800000 */
[----:B------:R-:W1:Y:S02]  /*1e40*/  S2R R8, SR_CTAID.X ;  /* 0x0000000000087919 */ /* 0x000e640000002500 */
[----:B-1----:R-:W-:-:S13]  /*1e50*/  ISETP.GE.U32.AND P0, PT, R8, R5, PT ;  /* 0x000000050800720c */ /* 0x002fda0003f06070 */
[----:B------:R-:W-:Y:S05]  /*1e60*/  @P0 EXIT ;  /* 0x000000000000094d */ /* 0x000fea0003800000 */
[----:B------:R-:W1:Y:S01]  /*1e70*/  LDC.64 R10, c[0x0][0x348] ;  /* 0x0000d200ff0a7b82 */ /* 0x000e620000000a00 */
[----:B------:R-:W-:Y:S01]  /*1e80*/  LOP3.LUT R0, RZ, R8, RZ, 0x33, !PT ;  /* 0x00000008ff007212 */ /* 0x000fe200078e33ff */
[----:B------:R-:W-:Y:S01]  /*1e90*/  HFMA2 R9, -RZ, RZ, 0, 0 ;  /* 0x00000000ff097431 */ /* 0x000fe200000001ff */
[----:B------:R-:W-:Y:S01]  /*1ea0*/  MOV R15, RZ ;  /* 0x000000ff000f7202 */ /* 0x000fe20000000f00 */
[----:B------:R-:W-:Y:S02]  /*1eb0*/  IMAD.MOV.U32 R7, RZ, RZ, RZ ;  /* 0x000000ffff077224 */ /* 0x000fe400078e00ff */
[----:B------:R-:W-:-:S04]  /*1ec0*/  IMAD.IADD R0, R5, 0x1, R0 ;  /* 0x0000000105007824 */ /* 0x000fc800078e0200 */
[----:B------:R-:W-:-:S04]  /*1ed0*/  IMAD.HI.U32 R6, R0, -0x193d4bb7, RZ ;  /* 0xe6c2b44900067827 */ /* 0x000fc800078e00ff */
[----:B------:R-:W-:Y:S01]  /*1ee0*/  IMAD.MOV.U32 R0, RZ, RZ, R8 ;  /* 0x000000ffff007224 */ /* 0x000fe200078e0008 */
[----:B------:R-:W-:-:S07]  /*1ef0*/  SHF.R.U32.HI R6, RZ, 0x7, R6 ;  /* 0x00000007ff067819 */ /* 0x000fce0000011606 */
.L_x_42:
[----:B------:R-:W-:Y:S02]  /*1f00*/  SHF.R.U32.HI R17, RZ, 0x4, R0 ;  /* 0x00000004ff117819 */ /* 0x000fe40000011600 */
[----:B------:R-:W-:-:S03]  /*1f10*/  MOV R4, 0x1f80 ;  /* 0x00001f8000047802 */ /* 0x000fc60000000f00 */
[----:B------:R-:W-:-:S04]  /*1f20*/  IMAD.HI.U32 R17, R17, 0xd79435f, RZ ;  /* 0x0d79435f11117827 */ /* 0x000fc800078e00ff */
[C---:B------:R-:W-:Y:S02]  /*1f30*/  IMAD R35, R17.reuse, -0x10, R20 ;  /* 0xfffffff011237824 */ /* 0x040fe400078e0214 */
[----:B------:R-:W-:-:S03]  /*1f40*/  IMAD R0, R17, -0x130, R0 ;  /* 0xfffffed011007824 */ /* 0x000fc600078e0200 */
[----:B------:R-:W-:Y:S02]  /*1f50*/  VIMNMX.U32 R35, PT, PT, R35, 0x10, PT ;  /* 0x0000001023237848 */ /* 0x000fe40003fe0000 */
[----:B-1----:R-:W-:Y:S02]  /*1f60*/  LOP3.LUT R12, R0, 0xffff, RZ, 0xc0, !PT ;  /* 0x0000ffff000c7812 */ /* 0x002fe400078ec0ff */
[----:B-1----:R-:W-:Y:S05]  /*1f70*/  CALL.REL.NOINC `($__internal_3_$__cuda_sm20_div_u16) ;  /* 0x0000002c00c07944 */ /* 0x002fea0003c00000 */
[----:B------:R-:W1:Y:S01]  /*1f80*/  S2R R3, SR_CgaCtaId ;  /* 0x0000000000037919 */ /* 0x000e620000008800 */
[----:B------:R-:W-:Y:S01]  /*1f90*/  PRMT R35, R35, 0x9910, RZ ;  /* 0x0000991023237816 */ /* 0x000fe200000000ff */
[----:B------:R-:W-:Y:S01]  /*1fa0*/  HFMA2 R12, -RZ, RZ, 0, 1.52587890625e-05 ;  /* 0x00000100ff0c7431 */ /* 0x000fe200000001ff */
[----:B------:R-:W-:Y:S01]  /*1fb0*/  PRMT R2, R36, 0x9910, RZ ;  /* 0x0000991024027816 */ /* 0x000fe200000000ff */
[----:B------:R-:W-:-:S04]  /*1fc0*/  IMAD.MOV.U32 R13, RZ, RZ, RZ ;  /* 0x000000ffff0d7224 */ /* 0x000fc800078e00ff */
[----:B------:R-:W-:-:S04]  /*1fd0*/  IMAD R2, R35, R2, RZ ;  /* 0x0000000223027224 */ /* 0x000fc800078e02ff */
[----:B------:R-:W-:-:S05]  /*1fe0*/  IMAD.MOV R2, RZ, RZ, -R2 ;  /* 0x000000ffff027224 */ /* 0x000fca00078e0a02 */
[----:B------:R-:W-:Y:S02]  /*1ff0*/  PRMT R5, R2, 0x7710, RZ ;  /* 0x0000771002057816 */ /* 0x000fe400000000ff */
[----:B------:R-:W-:-:S03]  /*2000*/  MOV R2, 0x400 ;  /* 0x0000040000027802 */ /* 0x000fc60000000f00 */
[----:B------:R-:W-:Y:S01]  /*2010*/  IMAD.IADD R16, R0, 0x1, R5 ;  /* 0x0000000100107824 */ /* 0x000fe200078e0205 */
[----:B------:R-:W-:-:S04]  /*2020*/  LOP3.LUT R0, R36, 0xffff, RZ, 0xc0, !PT ;  /* 0x0000ffff24007812 */ /* 0x000fc800078ec0ff */
[----:B------:R-:W-:Y:S01]  /*2030*/  LOP3.LUT R16, R16, 0xffff, RZ, 0xc0, !PT ;  /* 0x0000ffff10107812 */ /* 0x000fe200078ec0ff */
[----:B------:R-:W-:-:S03]  /*2040*/  IMAD R0, R0, 0xe0, RZ ;  /* 0x000000e000007824 */ /* 0x000fc600078e02ff */
[----:B------:R-:W-:Y:S01]  /*2050*/  LEA R16, R17, R16, 0x4 ;  /* 0x0000001011107211 */ /* 0x000fe200078e20ff */
[C---:B-1----:R-:W-:Y:S01]  /*2060*/  IMAD R14, R3.reuse, 0x70, R0 ;  /* 0x00000070030e7824 */ /* 0x042fe200078e0200 */
[----:B------:R-:W-:Y:S02]  /*2070*/  LEA R2, R3, R2, 0x18 ;  /* 0x0000000203027211 */ /* 0x000fe400078ec0ff */
[----:B------:R-:W-:-:S03]  /*2080*/  SHF.L.U32 R16, R16, 0x7, RZ ;  /* 0x0000000710107819 */ /* 0x000fc600000006ff */
[----:B------:R-:W-:-:S07]  /*2090*/  VIADD R18, R2, 0x33400 ;  /* 0x0003340002127836 */ /* 0x000fce0000000000 */
.L_x_41:
[----:B------:R-:W-:Y:S01]  /*20a0*/  LOP3.LUT R3, R15, 0x1, RZ, 0x3c, !PT ;  /* 0x000000010f037812 */ /* 0x000fe200078e3cff */
[----:B------:R-:W-:Y:S01]  /*20b0*/  IMAD R17, R7, 0x8, R18 ;  /* 0x0000000807117824 */ /* 0x000fe200078e0212 */
[----:B------:R-:W-:Y:S05]  /*20c0*/  YIELD ;  /* 0x0000000000007946 */ /* 0x000fea0003800000 */
[----:B------:R-:W-:Y:S01]  /*20d0*/  SHF.L.U32 R4, R3, 0x1f, RZ ;  /* 0x0000001f03047819 */ /* 0x000fe200000006ff */
[----:B-1----:R-:W1:Y:S01]  /*20e0*/  S2R R5, SR_CgaCtaId ;  /* 0x0000000000057919 */ /* 0x002e620000008800 */
[----:B------:R-:W-:Y:S02]  /*20f0*/  IMAD R3, R7, 0x4000, R2 ;  /* 0x0000400007037824 */ /* 0x000fe400078e0202 */
[----:B------:R-:W2:Y:S02]  /*2100*/  SYNCS.PHASECHK.TRANS64.TRYWAIT P0, [R17+URZ+0x30], R4 ;  /* 0x00003004110075a7 */ /* 0x000ea400080011ff */
[----:B-12---:R-:W-:Y:S05]  /*2110*/  @!P0 BRA `(.L_x_37) ;  /* 0x0000002800ac8947 */ /* 0x006fea0003800000 */
.L_x_82:
[----:B------:R-:W-:Y:S01]  /*2120*/  R2UR UR12, R3 ;  /* 0x00000000030c72ca */ /* 0x000fe200000e0000 */
[----:B------:R-:W-:Y:S01]  /*2130*/  UMOV UR20, 0x0 ;  /* 0x0000000000147882 */ /* 0x000fe20000000000 */
[C---:B------:R-:W-:Y:S01]  /*2140*/  IADD3 R22, P1, PT, R10.reuse, 0xc0, RZ ;  /* 0x000000c00a167810 */ /* 0x040fe20007f3e0ff */
[----:B------:R-:W-:Y:S01]  /*2150*/  UMOV UR21, 0x10000000 ;  /* 0x1000000000157882 */ /* 0x000fe20000000000 */
[----:B------:R-:W-:Y:S01]  /*2160*/  ISETP.NE.AND P0, PT, R7, 0x5, PT ;  /* 0x000000050700780c */ /* 0x000fe20003f05270 */
[----:B------:R-:W-:Y:S01]  /*2170*/  IMAD R3, R5, 0x70, R0 ;  /* 0x0000007005037824 */ /* 0x000fe200078e0200 */
[----:B------:R-:W-:Y:S01]  /*2180*/  IADD3 R24, P2, PT, R10, 0x40, RZ ;  /* 0x000000400a187810 */ /* 0x000fe20007f5e0ff */
[--C-:B-1----:R-:W-:Y:S01]  /*2190*/  IMAD.X R23, RZ, RZ, R11.reuse, P1 ;  /* 0x000000ffff177224 */ /* 0x102fe200008e060b */
[----:B------:R-:W-:Y:S01]  /*21a0*/  R2UR UR14, R12 ;  /* 0x000000000c0e72ca */ /* 0x000fe200000e0000 */
[--C-:B------:R-:W-:Y:S01]  /*21b0*/  IMAD R4, R7, 0x3800, R2.reuse ;  /* 0x0000380007047824 */ /* 0x100fe200078e0202 */
[----:B------:R-:W-:Y:S01]  /*21c0*/  R2UR UR13, R17 ;  /* 0x00000000110d72ca */ /* 0x000fe200000e0000 */
[----:B------:R-:W-:Y:S01]  /*21d0*/  IMAD.X R25, RZ, RZ, R11, P2 ;  /* 0x000000ffff197224 */ /* 0x000fe200010e060b */
[----:B------:R-:W-:Y:S01]  /*21e0*/  R2UR UR28, R24 ;  /* 0x00000000181c72ca */ /* 0x000fe200000e0000 */
[----:B------:R-:W1:Y:S01]  /*21f0*/  LDCU.64 UR6, c[0x0][0x348] ;  /* 0x00006900ff0677ac */ /* 0x000e620008000a00 */
[----:B------:R-:W-:Y:S01]  /*2200*/  R2UR UR16, R4 ;  /* 0x00000000041072ca */ /* 0x000fe200000e0000 */
[--C-:B------:R-:W-:Y:S01]  /*2210*/  IMAD R21, R7, 0x200, R2.reuse ;  /* 0x0000020007157824 */ /* 0x100fe200078e0202 */
[----:B------:R-:W-:Y:S01]  /*2220*/  R2UR UR29, R25 ;  /* 0x00000000191d72ca */ /* 0x000fe200000e0000 */
[----:B------:R-:W-:Y:S01]  /*2230*/  UIADD3 UR12, UPT, UPT, UR12, 0x4000, URZ ;  /* 0x000040000c0c7890 */ /* 0x000fe2000fffe0ff */
[----:B------:R-:W-:Y:S01]  /*2240*/  R2UR UR15, R16 ;  /* 0x00000000100f72ca */ /* 0x000fe200000e0000 */
[----:B------:R-:W-:Y:S01]  /*2250*/  IMAD R26, R7, 0x400, R2 ;  /* 0x00000400071a7824 */ /* 0x000fe200078e0202 */
[----:B------:R-:W-:Y:S01]  /*2260*/  R2UR UR8, R21 ;  /* 0x00000000150872ca */ /* 0x000fe200000e0000 */
[----:B------:R-:W-:Y:S01]  /*2270*/  UIADD3 UR14, UPT, UPT, UR14, -0x100, URZ ;  /* 0xffffff000e0e7890 */ /* 0x000fe2000fffe0ff */
[----:B------:R-:W-:Y:S01]  /*2280*/  R2UR UR26, R22 ;  /* 0x00000000161a72ca */ /* 0x000fe200000e0000 */
[----:B------:R-:W-:Y:S01]  /*2290*/  UMOV UR17, UR13 ;  /* 0x0000000d00117c82 */ /* 0x000fe20008000000 */
[----:B------:R-:W-:Y:S01]  /*22a0*/  R2UR UR27, R23 ;  /* 0x00000000171b72ca */ /* 0x000fe200000e0000 */
[----:B------:R-:W-:Y:S01]  /*22b0*/  VIADD R5, R7, 0x1 ;  /* 0x0000000107057836 */ /* 0x000fe20000000000 */
[----:B------:R-:W-:Y:S01]  /*22c0*/  R2UR UR19, R3 ;  /* 0x00000000031372ca */ /* 0x000fe200000e0000 */
[----:B------:R-:W-:Y:S01]  /*22d0*/  UIADD3 UR16, UPT, UPT, UR16, 0x1c000, URZ ;  /* 0x0001c00010107890 */ /* 0x000fe2000fffe0ff */
[----:B------:R-:W-:Y:S01]  /*22e0*/  R2UR UR4, R26 ;  /* 0x000000001a0472ca */ /* 0x000fe200000e0000 */
[----:B------:R-:W-:Y:S01]  /*22f0*/  UMOV UR18, UR14 ;  /* 0x0000000e00127c82 */ /* 0x000fe20008000000 */
[----:B------:R-:W-:Y:S01]  /*2300*/  R2UR UR11, R13 ;  /* 0x000000000d0b72ca */ /* 0x000fe200000e0000 */
[----:B------:R2:W-:Y:S01]  /*2310*/  UTMALDG.2D [UR12], [UR28], desc[UR20] ;  /* 0x0000140c1c0075b4 */ /* 0x0005e20008009000 */
[----:B-1----:R-:W-:Y:S01]  /*2320*/  UIADD3 UR24, UP1, UPT, UR6, 0x140, URZ ;  /* 0x0000014006187890 */ /* 0x002fe2000ff3e0ff */
[----:B------:R-:W-:Y:S01]  /*2330*/  SEL R5, R5, RZ, P0 ;  /* 0x000000ff05057207 */ /* 0x000fe20000000000 */
[----:B------:R-:W-:Y:S01]  /*2340*/  UIADD3 UR8, UPT, UPT, UR8, 0x31000, URZ ;  /* 0x0003100008087890 */ /* 0x000fe2000fffe0ff */
[----:B------:R-:W-:Y:S01]  /*2350*/  IMAD.MOV.U32 R26, RZ, RZ, 0x7d80 ;  /* 0x00007d80ff1a7424 */ /* 0x000fe200078e00ff */
[----:B------:R-:W-:Y:S01]  /*2360*/  UIADD3.X UR25, UPT, UPT, URZ, UR7, URZ, UP1, !UPT ;  /* 0x00000007ff197290 */ /* 0x000fe20008ffe4ff */
[C---:B------:R-:W-:Y:S01]  /*2370*/  ISETP.NE.AND P0, PT, R5.reuse, RZ, PT ;  /* 0x000000ff0500720c */ /* 0x040fe20003f05270 */
[----:B------:R-:W-:Y:S01]  /*2380*/  UIADD3 UR22, UP0, UPT, UR6, 0x1c0, URZ ;  /* 0x000001c006167890 */ /* 0x000fe2000ff1e0ff */
[----:B------:R2:W-:Y:S01]  /*2390*/  UTMALDG.2D [UR16], [UR26], desc[UR20] ;  /* 0x000014101a0075b4 */ /* 0x0005e20008009000 */
[----:B------:R-:W-:Y:S01]  /*23a0*/  R2UR UR6, R0 ;  /* 0x00000000000672ca */ /* 0x000fe200000e0000 */
[----:B------:R-:W-:Y:S01]  /*23b0*/  UMOV UR10, UR15 ;  /* 0x0000000f000a7c82 */ /* 0x000fe20008000000 */
[----:B------:R-:W-:Y:S01]  /*23c0*/  UMOV UR9, UR13 ;  /* 0x0000000d00097c82 */ /* 0x000fe20008000000 */
[----:B------:R-:W-:Y:S01]  /*23d0*/  UIADD3 UR4, UPT, UPT, UR4, 0x31c00, URZ ;  /* 0x00031c0004047890 */ /* 0x000fe2000fffe0ff */
[----:B------:R-:W-:Y:S01]  /*23e0*/  SEL R30, RZ, 0x1, P0 ;  /* 0x00000001ff1e7807 */ /* 0x000fe20000000000 */
[----:B------:R-:W-:Y:S01]  /*23f0*/  UIADD3.X UR23, UPT, UPT, URZ, UR7, URZ, UP0, !UPT ;  /* 0x00000007ff177290 */ /* 0x000fe200087fe4ff */
[----:B------:R-:W-:Y:S01]  /*2400*/  IMAD R28, R5, 0x8, R18 ;  /* 0x00000008051c7824 */ /* 0x000fe200078e0212 */
[----:B------:R2:W-:Y:S01]  /*2410*/  UTMALDG.2D [UR8], [UR24], desc[UR20] ;  /* 0x00001408180075b4 */ /* 0x0005e20008009000 */
[----:B------:R-:W-:Y:S01]  /*2420*/  UMOV UR5, UR13 ;  /* 0x0000000d00057c82 */ /* 0x000fe20008000000 */
[----:B------:R-:W-:Y:S01]  /*2430*/  UMOV UR7, UR11 ;  /* 0x0000000b00077c82 */ /* 0x000fe20008000000 */
[----:B------:R-:W-:Y:S01]  /*2440*/  LOP3.LUT R15, R15, R30, RZ, 0x3c, !PT ;  /* 0x0000001e0f0f7212 */ /* 0x000fe200078e3cff */
[C---:B------:R-:W-:Y:S01]  /*2450*/  VIADD R7, R5.reuse, 0x1 ;  /* 0x0000000105077836 */ /* 0x040fe20000000000 */
[C---:B------:R-:W-:Y:S01]  /*2460*/  ISETP.NE.AND P0, PT, R5.reuse, 0x5, PT ;  /* 0x000000050500780c */ /* 0x040fe20003f05270 */
[--C-:B------:R-:W-:Y:S01]  /*2470*/  IMAD R4, R5, 0x3800, R2.reuse ;  /* 0x0000380005047824 */ /* 0x100fe200078e0202 */
[----:B------:R-:W-:Y:S01]  /*2480*/  LOP3.LUT R21, R15, 0x1, RZ, 0x3c, !PT ;  /* 0x000000010f157812 */ /* 0x000fe200078e3cff */
[----:B------:R2:W-:Y:S01]  /*2490*/  UTMALDG.2D [UR4], [UR22], desc[UR20] ;  /* 0x00001404160075b4 */ /* 0x0005e20008009000 */
[----:B------:R1:W-:Y:S01]  /*24a0*/  SYNCS.ARRIVE.TRANS64 RZ, [R17+URZ], R26 ;  /* 0x0000001a11ff79a7 */ /* 0x0003e200080000ff */
[----:B------:R-:W-:Y:S02]  /*24b0*/  SEL R7, R7, RZ, P0 ;  /* 0x000000ff07077207 */ /* 0x000fe40000000000 */
[----:B------:R-:W-:Y:S04]  /*24c0*/  IMAD.U32 R19, R21, -0x80000000, RZ ;  /* 0x8000000015137824 */ /* 0x000fe800078e00ff */
[----:B------:R-:W3:Y:S01]  /*24d0*/  SYNCS.PHASECHK.TRANS64.TRYWAIT P1, [R28+URZ+0x30], R19 ;  /* 0x000030131c0075a7 */ /* 0x000ee200080211ff */
[----:B-1----:R-:W-:Y:S01]  /*24e0*/  IMAD R17, R5, 0x4000, R2 ;  /* 0x0000400005117824 */ /* 0x002fe200078e0202 */
[----:B--23--:R-:W-:Y:S06]  /*24f0*/  @!P1 BRA `(.L_x_38) ;  /* 0x0000002400d09947 */ /* 0x00cfec0003800000 */
.L_x_84:
[----:B------:R-:W-:Y:S01]  /*2500*/  R2UR UR8, R17 ;  /* 0x00000000110872ca */ /* 0x000fe200000e0000 */
[----:B------:R-:W-:Y:S01]  /*2510*/  UMOV UR14, 0x0 ;  /* 0x00000000000e7882 */ /* 0x000fe20000000000 */
[----:B------:R-:W-:Y:S01]  /*2520*/  R2UR UR10, R12 ;  /* 0x000000000c0a72ca */ /* 0x000fe200000e0000 */
[----:B------:R-:W-:Y:S01]  /*2530*/  UMOV UR15, 0x10000000 ;  /* 0x10000000000f7882 */ /* 0x000fe20000000000 */
[----:B------:R-:W-:Y:S01]  /*2540*/  R2UR UR4, R4 ;  /* 0x00000000040472ca */ /* 0x000fe200000e0000 */
[C---:B------:R-:W-:Y:S01]  /*2550*/  IMAD R26, R7.reuse, 0x8, R18 ;  /* 0x00000008071a7824 */ /* 0x040fe200078e0212 */
[----:B------:R-:W-:Y:S01]  /*2560*/  R2UR UR9, R28 ;  /* 0x000000001c0972ca */ /* 0x000fe200000e0000 */
[C---:B------:R-:W-:Y:S01]  /*2570*/  VIADD R5, R7.reuse, 0x1 ;  /* 0x0000000107057836 */ /* 0x040fe20000000000 */
[----:B------:R-:W-:Y:S01]  /*2580*/  R2UR UR16, R24 ;  /* 0x00000000181072ca */ /* 0x000fe200000e0000 */
[--C-:B------:R-:W-:Y:S01]  /*2590*/  IMAD R4, R7, 0x3800, R2.reuse ;  /* 0x0000380007047824 */ /* 0x100fe200078e0202 */
[----:B------:R-:W-:Y:S02]  /*25a0*/  R2UR UR17, R25 ;  /* 0x00000000191172ca */ /* 0x000fe400000e0000 */
[----:B------:R-:W-:Y:S01]  /*25b0*/  R2UR UR11, R16 ;  /* 0x00000000100b72ca */ /* 0x000fe200000e0000 */
[----:B------:R-:W-:Y:S01]  /*25c0*/  UIADD3 UR8, UPT, UPT, UR8, 0x4000, URZ ;  /* 0x0000400008087890 */ /* 0x000fe2000fffe0ff */
[----:B------:R-:W-:Y:S01]  /*25d0*/  R2UR UR12, R22 ;  /* 0x00000000160c72ca */ /* 0x000fe200000e0000 */
[----:B------:R-:W-:Y:S01]  /*25e0*/  UIADD3 UR10, UPT, UPT, UR10, -0x80, URZ ;  /* 0xffffff800a0a7890 */ /* 0x000fe2000fffe0ff */
[----:B------:R-:W-:Y:S01]  /*25f0*/  R2UR UR13, R23 ;  /* 0x00000000170d72ca */ /* 0x000fe200000e0000 */
[----:B------:R-:W-:Y:S01]  /*2600*/  UIADD3 UR4, UPT, UPT, UR4, 0x1c000, URZ ;  /* 0x0001c00004047890 */ /* 0x000fe2000fffe0ff */
[----:B------:R-:W-:Y:S01]  /*2610*/  R2UR UR7, R3 ;  /* 0x00000000030772ca */ /* 0x000fe200000e0000 */
[----:B------:R-:W-:Y:S01]  /*2620*/  UMOV UR5, UR9 ;  /* 0x0000000900057c82 */ /* 0x000fe20008000000 */
[C---:B------:R-:W-:Y:S02]  /*2630*/  ISETP.NE.AND P0, PT, R7.reuse, RZ, PT ;  /* 0x000000ff0700720c */ /* 0x040fe40003f05270 */
[----:B------:R-:W-:Y:S02]  /*2640*/  UMOV UR6, UR10 ;  /* 0x0000000a00067c82 */ /* 0x000fe40008000000 */
[----:B------:R-:W-:Y:S01]  /*2650*/  SEL R30, RZ, 0x1, P0 ;  /* 0x00000001ff1e7807 */ /* 0x000fe20000000000 */
[----:B------:R2:W-:Y:S01]  /*2660*/  UTMALDG.2D [UR8], [UR16], desc[UR14] ;  /* 0x00000e08100075b4 */ /* 0x0005e20008009000 */
[----:B------:R-:W-:Y:S02]  /*2670*/  ISETP.NE.AND P0, PT, R7, 0x5, PT ;  /* 0x000000050700780c */ /* 0x000fe40003f05270 */
[----:B------:R-:W-:Y:S01]  /*2680*/  LOP3.LUT R17, R15, R30, RZ, 0x3c, !PT ;  /* 0x0000001e0f117212 */ /* 0x000fe200078e3cff */
[----:B------:R-:W-:Y:S01]  /*2690*/  IMAD.MOV.U32 R15, RZ, RZ, 0x7800 ;  /* 0x00007800ff0f7424 */ /* 0x000fe200078e00ff */
[----:B------:R-:W-:Y:S02]  /*26a0*/  SEL R5, R5, RZ, P0 ;  /* 0x000000ff05057207 */ /* 0x000fe40000000000 */
[----:B------:R-:W-:Y:S01]  /*26b0*/  LOP3.LUT R21, R17, 0x1, RZ, 0x3c, !PT ;  /* 0x0000000111157812 */ /* 0x000fe200078e3cff */
[----:B------:R2:W-:Y:S01]  /*26c0*/  UTMALDG.2D [UR4], [UR12], desc[UR14] ;  /* 0x00000e040c0075b4 */ /* 0x0005e20008009000 */
[----:B------:R2:W-:Y:S01]  /*26d0*/  SYNCS.ARRIVE.TRANS64 RZ, [R28+URZ], R15 ;  /* 0x0000000f1cff79a7 */ /* 0x0005e200080000ff */
[----:B------:R-:W-:Y:S02]  /*26e0*/  ISETP.NE.AND P0, PT, R5, RZ, PT ;  /* 0x000000ff0500720c */ /* 0x000fe40003f05270 */
[----:B------:R-:W-:Y:S02]  /*26f0*/  IMAD.U32 R19, R21, -0x80000000, RZ ;  /* 0x8000000015137824 */ /* 0x000fe400078e00ff */
[----:B------:R-:W-:Y:S02]  /*2700*/  IMAD R21, R7, 0x4000, R2 ;  /* 0x0000400007157824 */ /* 0x000fe400078e0202 */
[----:B------:R-:W3:Y:S02]  /*2710*/  SYNCS.PHASECHK.TRANS64.TRYWAIT P1, [R26+URZ+0x30], R19 ;  /* 0x000030131a0075a7 */ /* 0x000ee400080211ff */
[----:B--23--:R-:W-:Y:S05]  /*2720*/  @!P1 BRA `(.L_x_39) ;  /* 0x0000002400609947 */ /* 0x00cfea0003800000 */
.L_x_86:
[----:B------:R-:W-:Y:S01]  /*2730*/  R2UR UR8, R21 ;  /* 0x00000000150872ca */ /* 0x000fe200000e0000 */
[----:B------:R-:W-:Y:S01]  /*2740*/  UMOV UR14, 0x0 ;  /* 0x00000000000e7882 */ /* 0x000fe20000000000 */
[----:B------:R-:W-:Y:S01]  /*2750*/  R2UR UR4, R4 ;  /* 0x00000000040472ca */ /* 0x000fe200000e0000 */
[----:B------:R-:W-:Y:S01]  /*2760*/  UMOV UR15, 0x10000000 ;  /* 0x10000000000f7882 */ /* 0x000fe20000000000 */
[----:B------:R-:W-:Y:S01]  /*2770*/  R2UR UR9, R26 ;  /* 0x000000001a0972ca */ /* 0x000fe200000e0000 */
[----:B-1----:R-:W-:Y:S01]  /*2780*/  IMAD R28, R5, 0x8, R18 ;  /* 0x00000008051c7824 */ /* 0x002fe200078e0212 */
[----:B------:R-:W-:Y:S02]  /*2790*/  R2UR UR10, R12 ;  /* 0x000000000c0a72ca */ /* 0x000fe400000e0000 */
[----:B------:R-:W-:Y:S02]  /*27a0*/  R2UR UR16, R24 ;  /* 0x00000000181072ca */ /* 0x000fe400000e0000 */
[----:B------:R-:W-:Y:S02]  /*27b0*/  R2UR UR17, R25 ;  /* 0x00000000191172ca */ /* 0x000fe400000e0000 */
[----:B------:R-:W-:Y:S01]  /*27c0*/  R2UR UR11, R16 ;  /* 0x00000000100b72ca */ /* 0x000fe200000e0000 */
[----:B------:R-:W-:Y:S01]  /*27d0*/  UIADD3 UR8, UPT, UPT, UR8, 0x4000, URZ ;  /* 0x0000400008087890 */ /* 0x000fe2000fffe0ff */
[----:B------:R-:W-:Y:S01]  /*27e0*/  R2UR UR7, R3 ;  /* 0x00000000030772ca */ /* 0x000fe200000e0000 */
[----:B------:R-:W-:Y:S01]  /*27f0*/  UIADD3 UR4, UPT, UPT, UR4, 0x1c000, URZ ;  /* 0x0001c00004047890 */ /* 0x000fe2000fffe0ff */
[----:B------:R-:W-:Y:S01]  /*2800*/  R2UR UR12, R22 ;  /* 0x00000000160c72ca */ /* 0x000fe200000e0000 */
[----:B------:R-:W-:Y:S01]  /*2810*/  UMOV UR5, UR9 ;  /* 0x0000000900057c82 */ /* 0x000fe20008000000 */
[----:B------:R-:W-:Y:S01]  /*2820*/  R2UR UR13, R23 ;  /* 0x00000000170d72ca */ /* 0x000fe200000e0000 */
[----:B------:R-:W-:Y:S01]  /*2830*/  UMOV UR6, UR10 ;  /* 0x0000000a00067c82 */ /* 0x000fe20008000000 */
[----:B------:R-:W-:Y:S04]  /*2840*/  SEL R30, RZ, 0x1, P0 ;  /* 0x00000001ff1e7807 */ /* 0x000fe80000000000 */
[----:B------:R-:W-:Y:S01]  /*2850*/  LOP3.LUT R17, R17, R30, RZ, 0x3c, !PT ;  /* 0x0000001e11117212 */ /* 0x000fe200078e3cff */
[----:B------:R1:W-:Y:S03]  /*2860*/  UTMALDG.2D [UR8], [UR16], desc[UR14] ;  /* 0x00000e08100075b4 */ /* 0x0003e60008009000 */
[----:B------:R-:W-:Y:S03]  /*2870*/  LOP3.LUT R19, R17, 0x1, RZ, 0x3c, !PT ;  /* 0x0000000111137812 */ /* 0x000fe600078e3cff */
[----:B------:R1:W-:Y:S01]  /*2880*/  UTMALDG.2D [UR4], [UR12], desc[UR14] ;  /* 0x00000e040c0075b4 */ /* 0x0003e20008009000 */
[----:B------:R1:W-:Y:S01]  /*2890*/  SYNCS.ARRIVE.TRANS64 RZ, [R26+URZ], R15 ;  /* 0x0000000f1aff79a7 */ /* 0x0003e200080000ff */
[----:B------:R-:W-:Y:S02]  /*28a0*/  IMAD.U32 R7, R19, -0x80000000, RZ ;  /* 0x8000000013077824 */ /* 0x000fe400078e00ff */
[----:B------:R-:W-:Y:S02]  /*28b0*/  VIADD R19, R12, 0x80 ;  /* 0x000000800c137836 */ /* 0x000fe40000000000 */
[----:B------:R-:W2:Y:S02]  /*28c0*/  SYNCS.PHASECHK.TRANS64.TRYWAIT P0, [R28+URZ+0x30], R7 ;  /* 0x000030071c0075a7 */ /* 0x000ea400080011ff */
[----:B-12---:R-:W-:Y:S05]  /*28d0*/  @!P0 BRA `(.L_x_40) ;  /* 0x0000002400108947 */ /* 0x006fea0003800000 */
.L_x_88:
[----:B------:R-:W-:Y:S01]  /*28e0*/  R2UR UR16, R24 ;  /* 0x00000000181072ca */ /* 0x000fe200000e0000 */
[--C-:B------:R-:W-:Y:S01]  /*28f0*/  IMAD R4, R5, 0x4000, R2.reuse ;  /* 0x0000400005047824 */ /* 0x100fe200078e0202 */
[----:B------:R-:W-:Y:S01]  /*2900*/  R2UR UR17, R25 ;  /* 0x00000000191172ca */ /* 0x000fe200000e0000 */
[----:B------:R-:W-:Y:S01]  /*2910*/  UMOV UR14, 0x0 ;  /* 0x00000000000e7882 */ /* 0x000fe20000000000 */
[----:B------:R-:W-:Y:S01]  /*2920*/  R2UR UR10, R19 ;  /* 0x00000000130a72ca */ /* 0x000fe200000e0000 */
[----:B------:R-:W-:Y:S01]  /*2930*/  UMOV UR15, 0x10000000 ;  /* 0x10000000000f7882 */ /* 0x000fe20000000000 */
[----:B------:R-:W-:Y:S01]  /*2940*/  R2UR UR8, R4 ;  /* 0x00000000040872ca */ /* 0x000fe200000e0000 */
[C---:B------:R-:W-:Y:S01]  /*2950*/  IMAD R3, R5.reuse, 0x3800, R2 ;  /* 0x0000380005037824 */ /* 0x040fe200078e0202 */
[----:B------:R-:W-:Y:S01]  /*2960*/  R2UR UR9, R28 ;  /* 0x000000001c0972ca */ /* 0x000fe200000e0000 */
[----:B------:R-:W-:Y:S01]  /*2970*/  VIADD R4, R5, 0x1 ;  /* 0x0000000105047836 */ /* 0x000fe20000000000 */
[----:B------:R-:W-:Y:S01]  /*2980*/  R2UR UR11, R16 ;  /* 0x00000000100b72ca */ /* 0x000fe200000e0000 */
[----:B------:R-:W-:Y:S01]  /*2990*/  VIADD R12, R12, 0x200 ;  /* 0x000002000c0c7836 */ /* 0x000fe20000000000 */
[----:B------:R-:W-:Y:S01]  /*29a0*/  R2UR UR4, R3 ;  /* 0x00000000030472ca */ /* 0x000fe200000e0000 */
[----:B------:R-:W-:Y:S01]  /*29b0*/  VIADD R13, R13, 0x1 ;  /* 0x000000010d0d7836 */ /* 0x000fe20000000000 */
[----:B------:R-:W-:Y:S02]  /*29c0*/  R2UR UR12, R22 ;  /* 0x00000000160c72ca */ /* 0x000fe400000e0000 */
[----:B------:R-:W-:Y:S01]  /*29d0*/  R2UR UR13, R23 ;  /* 0x00000000170d72ca */ /* 0x000fe200000e0000 */
[----:B------:R-:W-:Y:S01]  /*29e0*/  UMOV UR6, UR10 ;  /* 0x0000000a00067c82 */ /* 0x000fe20008000000 */
[----:B------:R-:W-:Y:S01]  /*29f0*/  R2UR UR7, R14 ;  /* 0x000000000e0772ca */ /* 0x000fe200000e0000 */
[----:B------:R-:W-:Y:S01]  /*2a00*/  UIADD3 UR8, UPT, UPT, UR8, 0x4000, URZ ;  /* 0x0000400008087890 */ /* 0x000fe2000fffe0ff */
[----:B------:R-:W-:Y:S01]  /*2a10*/  ISETP.NE.AND P0, PT, R5, 0x5, PT ;  /* 0x000000050500780c */ /* 0x000fe20003f05270 */
[----:B------:R-:W-:Y:S03]  /*2a20*/  UMOV UR5, UR9 ;  /* 0x0000000900057c82 */ /* 0x000fe60008000000 */
[----:B------:R-:W-:Y:S01]  /*2a30*/  SEL R7, R4, RZ, P0 ;  /* 0x000000ff04077207 */ /* 0x000fe20000000000 */
[----:B------:R-:W-:Y:S01]  /*2a40*/  UIADD3 UR4, UPT, UPT, UR4, 0x1c000, URZ ;  /* 0x0001c00004047890 */ /* 0x000fe2000fffe0ff */
[----:B------:R-:W-:Y:S02]  /*2a50*/  ISETP.NE.AND P0, PT, R12, 0x1d00, PT ;  /* 0x00001d000c00780c */ /* 0x000fe40003f05270 */
[----:B------:R2:W-:Y:S01]  /*2a60*/  UTMALDG.2D [UR8], [UR16], desc[UR14] ;  /* 0x00000e08100075b4 */ /* 0x0005e20008009000 */
[----:B------:R-:W-:Y:S04]  /*2a70*/  ISETP.NE.AND P1, PT, R7, RZ, PT ;  /* 0x000000ff0700720c */ /* 0x000fe80003f25270 */
[----:B------:R-:W-:Y:S01]  /*2a80*/  SEL R4, RZ, 0x1, P1 ;  /* 0x00000001ff047807 */ /* 0x000fe20000800000 */
[----:B------:R2:W-:Y:S01]  /*2a90*/  UTMALDG.2D [UR4], [UR12], desc[UR14] ;  /* 0x00000e040c0075b4 */ /* 0x0005e20008009000 */
[----:B------:R3:W-:Y:S02]  /*2aa0*/  SYNCS.ARRIVE.TRANS64 RZ, [R28+URZ], R15 ;  /* 0x0000000f1cff79a7 */ /* 0x0007e400080000ff */
[----:B---3--:R-:W-:Y:S02]  /*2ab0*/  LOP3.LUT R15, R17, R4, RZ, 0x3c, !PT ;  /* 0x00000004110f7212 */ /* 0x008fe400078e3cff */
[----:B--2---:R-:W-:Y:S05]  /*2ac0*/  @P0 BRA `(.L_x_41) ;  /* 0xfffffff400740947 */ /* 0x004fea000383ffff */
[----:B------:R-:W-:-:S13]  /*2ad0*/  ISETP.NE.AND P0, PT, R9, R6, PT ;  /* 0x000000060900720c */ /* 0x000fda0003f05270 */
[----:B------:R-:W-:Y:S05]  /*2ae0*/  @!P0 EXIT ;  /* 0x000000000000894d */ /* 0x000fea0003800000 */
[----:B------:R-:W-:-:S05]  /*2af0*/  IADD3 R9, PT, PT, R9, 0x1, RZ ;  /* 0x0000000109097810 */ /* 0x000fca0007ffe0ff */
[----:B------:R-:W-:Y:S01]  /*2b00*/  IMAD R0, R9, 0x8e, R8 ;  /* 0x0000008e09007824 */ /* 0x000fe200078e0208 */
[----:B------:R-:W-:Y:S06]  /*2b10*/  BRA `(.L_x_42) ;  /* 0xfffffff000f87947 */ /* 0x000fec000383ffff */
.L_x_23:
[----:B------:R-:W-:-:S04]  /*2b20*/  LOP3.LUT R0, R4, 0xfffffffc, RZ, 0xc0, !PT ;  /* 0xfffffffc04007812 */ /* 0x000fc800078ec0ff */
[----:B------:R-:W-:-:S13]  /*2b30*/  ISETP.NE.AND P0, PT, R0, 0x4, PT ;  /* 0x000000040000780c */ /* 0x000fda0003f05270 */
[----:B-1----:R-:W-:Y:S05]  /*2b40*/  @P0 EXIT ;  /* 0x000000000000094d */ /* 0x002fea0003800000 */
[----:B------:R-:W1:Y:S01]  /*2b50*/  S2R R0, SR_CgaCtaId ;  /* 0x0000000000007919 */ /* 0x000e620000008800 */
[----:B------:R-:W-:-:S04]  /*2b60*/  MOV R3, 0x400 ;  /* 0x0000040000037802 */ /* 0x000fc80000000f00 */
[----:B-1----:R-:W-:-:S05]  /*2b70*/  LEA R0, R0, R3, 0x18 ;  /* 0x0000000300007211 */ /* 0x002fca00078ec0ff */
[----:B------:R-:W1:Y:S02]  /*2b80*/  LDS R2, [R0+0x334b0] ;  /* 0x0334b00000027984 */ /* 0x000e640000000800 */
[----:B-1----:R-:W-:-:S13]  /*2b90*/  ISETP.NE.AND P0, PT, R2, RZ, PT ;  /* 0x000000ff0200720c */ /* 0x002fda0003f05270 */
[----:B------:R-:W-:Y:S05]  /*2ba0*/  @!P0 BRA `(.L_x_43) ;  /* 0x0000000000048947 */ /* 0x000fea0003800000 */
[----:B------:R-:W-:Y:S05]  /*2bb0*/  BPT.TRAP 0x1 ;  /* 0x000000040000795c */ /* 0x000fea0000300000 */
.L_x_43:
[----:B------:R-:W1:Y:S01]  /*2bc0*/  S2UR UR4, SR_CTAID.X ;  /* 0x00000000000479c3 */ /* 0x000e620000002500 */
[----:B------:R-:W-:Y:S02]  /*2bd0*/  IADD3 R3, PT, PT, R4, -0x4, RZ ;  /* 0xfffffffc04037810 */ /* 0x000fe40007ffe0ff */
[----:B-1----:R-:W-:-:S13]  /*2be0*/  ISETP.LE.U32.AND P0, PT, R5, UR4, PT ;  /* 0x0000000405007c0c */ /* 0x002fda000bf03070 */
[----:B------:R-:W-:Y:S05]  /*2bf0*/  @P0 BRA `(.L_x_44) ;  /* 0x0000001800d00947 */ /* 0x000fea0003800000 */
[----:B------:R-:W-:Y:S02]  /*2c00*/  IMAD.U32 R31, RZ, RZ, UR4 ;  /* 0x00000004ff1f7e24 */ /* 0x000fe4000f8e00ff */
[----:B------:R-:W-:Y:S02]  /*2c10*/  IMAD.SHL.U32 R21, R21, 0x4, RZ ;  /* 0x0000000415157824 */ /* 0x000fe400078e00ff */
[----:B------:R-:W-:Y:S01]  /*2c20*/  IMAD.SHL.U32 R30, R3, 0x800, RZ ;  /* 0x00000800031e7824 */ /* 0x000fe200078e00ff */
[----:B------:R-:W-:Y:S01]  /*2c30*/  LOP3.LUT R22, RZ, R31, RZ, 0x33, !PT ;  /* 0x0000001fff167212 */ /* 0x000fe200078e33ff */
[C---:B------:R-:W-:Y:S01]  /*2c40*/  VIADD R27, R21.reuse, 0x1 ;  /* 0x00000001151b7836 */ /* 0x040fe20000000000 */
[--C-:B------:R-:W-:Y:S01]  /*2c50*/  SHF.R.U32.HI R29, RZ, 0x3, R21.reuse ;  /* 0x00000003ff1d7819 */ /* 0x100fe20000011615 */
[----:B------:R-:W-:Y:S01]  /*2c60*/  IMAD.MOV.U32 R23, RZ, RZ, RZ ;  /* 0x000000ffff177224 */ /* 0x000fe200078e00ff */
[----:B------:R-:W-:Y:S01]  /*2c70*/  IADD3 R25, PT, PT, R21, 0x3, RZ ;  /* 0x0000000315197810 */ /* 0x000fe20007ffe0ff */
[----:B------:R-:W-:Y:S01]  /*2c80*/  IMAD.IADD R22, R5, 0x1, R22 ;  /* 0x0000000105167824 */ /* 0x000fe200078e0216 */
[----:B------:R-:W-:Y:S01]  /*2c90*/  LOP3.LUT R2, R29, 0x3, RZ, 0xc0, !PT ;  /* 0x000000031d027812 */ /* 0x000fe200078ec0ff */
[----:B------:R-:W-:Y:S01]  /*2ca0*/  VIADD R5, R21, 0x2 ;  /* 0x0000000215057836 */ /* 0x000fe20000000000 */
[----:B------:R-:W-:Y:S01]  /*2cb0*/  PRMT R24, R31, 0x7610, R24 ;  /* 0x000076101f187816 */ /* 0x000fe20000000018 */
[----:B------:R-:W-:Y:S01]  /*2cc0*/  IMAD.HI.U32 R22, R22, -0x193d4bb7, RZ ;  /* 0xe6c2b44916167827 */ /* 0x000fe200078e00ff */
[----:B------:R-:W-:-:S02]  /*2cd0*/  LOP3.LUT R28, R2, 0x4, R21, 0xf8, !PT ;  /* 0x00000004021c7812 */ /* 0x000fc400078ef815 */
[C---:B------:R-:W-:Y:S02]  /*2ce0*/  LOP3.LUT R27, R2.reuse, 0x5, R27, 0x78, !PT ;  /* 0x00000005021b7812 */ /* 0x040fe400078e781b */
[----:B------:R-:W-:Y:S02]  /*2cf0*/  SHF.R.U32.HI R22, RZ, 0x7, R22 ;  /* 0x00000007ff167819 */ /* 0x000fe40000011616 */
[C---:B------:R-:W-:Y:S02]  /*2d00*/  LOP3.LUT R26, R2.reuse, 0x6, R5, 0x78, !PT ;  /* 0x00000006021a7812 */ /* 0x040fe400078e7805 */
[----:B------:R-:W-:Y:S01]  /*2d10*/  LOP3.LUT R25, R2, 0x7, R25, 0x78, !PT ;  /* 0x0000000702197812 */ /* 0x000fe200078e7819 */
[----:B------:R-:W-:Y:S01]  /*2d20*/  IMAD.MOV R22, RZ, RZ, -R22 ;  /* 0x000000ffff167224 */ /* 0x000fe200078e0a16 */
[----:B------:R-:W-:-:S07]  /*2d30*/  MOV R21, 0xffffffff ;  /* 0xffffffff00157802 */ /* 0x000fce0000000f00 */
.L_x_67:
[----:B------:R-:W-:Y:S01]  /*2d40*/  VIADD R21, R21, 0x1 ;  /* 0x0000000115157836 */ /* 0x000fe20000000000 */
[----:B------:R-:W-:Y:S05]  /*2d50*/  YIELD ;  /* 0x0000000000007946 */ /* 0x000fea0003800000 */
[----:B--2---:R-:W-:Y:S01]  /*2d60*/  IMAD.SHL.U32 R5, R21, 0x8, RZ ;  /* 0x0000000815057824 */ /* 0x004fe200078e00ff */
[----:B------:R-:W-:Y:S01]  /*2d70*/  SHF.R.U32.HI R7, RZ, 0x1, R21 ;  /* 0x00000001ff077819 */ /* 0x000fe20000011615 */
[----:B------:R-:W-:Y:S01]  /*2d80*/  VIADD R22, R22, 0x1 ;  /* 0x0000000116167836 */ /* 0x000fe20000000000 */
[----:B------:R-:W-:Y:S02]  /*2d90*/  SHF.R.U32.HI R39, RZ, 0x4, R31 ;  /* 0x00000004ff277819 */ /* 0x000fe4000001161f */
[----:B------:R-:W-:-:S02]  /*2da0*/  LOP3.LUT R5, R5, 0x8, RZ, 0xc0, !PT ;  /* 0x0000000805057812 */ /* 0x000fc400078ec0ff */
[----:B------:R-:W-:Y:S01]  /*2db0*/  LOP3.LUT R7, R7, 0x1, RZ, 0xc0, !PT ;  /* 0x0000000107077812 */ /* 0x000fe200078ec0ff */
[----:B------:R-:W-:Y:S01]  /*2dc0*/  IMAD.HI.U32 R39, R39, 0xd79435f, RZ ;  /* 0x0d79435f27277827 */ /* 0x000fe200078e00ff */
[----:B------:R-:W-:Y:S02]  /*2dd0*/  ISETP.NE.AND P1, PT, R3, RZ, PT ;  /* 0x000000ff0300720c */ /* 0x000fe40003f25270 */
[----:B------:R-:W-:Y:S01]  /*2de0*/  SHF.L.U32 R7, R7, 0x1f, RZ ;  /* 0x0000001f07077819 */ /* 0x000fe200000006ff */
[----:B------:R-:W-:Y:S01]  /*2df0*/  IMAD.IADD R2, R0, 0x1, R5 ;  /* 0x0000000100027824 */ /* 0x000fe200078e0205 */
[C---:B------:R-:W-:Y:S01]  /*2e00*/  PRMT R4, R39.reuse, 0x9910, RZ ;  /* 0x0000991027047816 */ /* 0x040fe200000000ff */
[----:B------:R-:W-:Y:S01]  /*2e10*/  IMAD R35, R39, -0x10, R20 ;  /* 0xfffffff027237824 */ /* 0x000fe200078e0214 */
[----:B------:R-:W-:Y:S01]  /*2e20*/  ISETP.NE.AND P0, PT, R22, 0x1, PT ;  /* 0x000000011600780c */ /* 0x000fe20003f05270 */
[----:B------:R-:W1:Y:S02]  /*2e30*/  SYNCS.PHASECHK.TRANS64.TRYWAIT P2, [R2+URZ+0x33490], R7 ;  /* 0x03349007020075a7 */ /* 0x000e6400080411ff */
[----:B------:R-:W-:-:S05]  /*2e40*/  IMAD R4, R4, 0x130, RZ ;  /* 0x0000013004047824 */ /* 0x000fca00078e02ff */
[----:B------:R-:W-:-:S04]  /*2e50*/  IADD3 R5, PT, PT, RZ, -R4, RZ ;  /* 0x80000004ff057210 */ /* 0x000fc80007ffe0ff */
[----:B------:R-:W-:Y:S01]  /*2e60*/  PRMT R5, R5, 0x7710, RZ ;  /* 0x0000771005057816 */ /* 0x000fe200000000ff */
[----:B-1----:R-:W-:Y:S06]  /*2e70*/  @!P2 BRA `(.L_x_45) ;  /* 0x0000001c00c4a947 */ /* 0x002fec0003800000 */
.L_x_90:
[----:B------:R-:W-:Y:S01]  /*2e80*/  NOP ;  /* 0x0000000000007918 */ /* 0x000fe20000000000 */
[----:B------:R-:W-:Y:S01]  /*2e90*/  LOP3.LUT R6, R21, 0x1, RZ, 0xc0, !PT ;  /* 0x0000000115067812 */ /* 0x000fe200078ec0ff */
[----:B------:R-:W-:Y:S01]  /*2ea0*/  IMAD.IADD R38, R5, 0x1, R24 ;  /* 0x0000000105267824 */ /* 0x000fe200078e0218 */
[----:B------:R-:W-:Y:S01]  /*2eb0*/  VIMNMX.U32 R35, PT, PT, R35, 0x10, PT ;  /* 0x0000001023237848 */ /* 0x000fe20003fe0000 */
[----:B------:R-:W-:Y:S06]  /*2ec0*/  @P1 BRA `(.L_x_46) ;  /* 0x0000000000041947 */ /* 0x000fec0003800000 */
[----:B------:R-:W-:-:S04]  /*2ed0*/  DEPBAR.LE SB0, 0x1 ;  /* 0x000080400000791a */ /* 0x000fc80000000000 */
.L_x_46:
[----:B------:R-:W-:Y:S02]  /*2ee0*/  LOP3.LUT R12, R38, 0xffff, RZ, 0xc0, !PT ;  /* 0x0000ffff260c7812 */ /* 0x000fe400078ec0ff */
[----:B------:R-:W-:Y:S02]  /*2ef0*/  MOV R4, 0x2f10 ;  /* 0x00002f1000047802 */ /* 0x000fe40000000f00 */
[----:B-1----:R-:W-:Y:S05]  /*2f00*/  CALL.REL.NOINC `($__internal_3_$__cuda_sm20_div_u16) ;  /* 0x0000001c00dc7944 */ /* 0x002fea0003c00000 */
[----:B------:R-:W-:Y:S05]  /*2f10*/  WARPSYNC.ALL ;  /* 0x0000000000007948 */ /* 0x000fea0003800000 */
[----:B------:R-:W-:Y:S01]  /*2f20*/  NOP ;  /* 0x0000000000007918 */ /* 0x000fe20000000000 */
[----:B------:R-:W-:Y:S02]  /*2f30*/  ISETP.NE.AND P1, PT, R3, RZ, PT ;  /* 0x000000ff0300720c */ /* 0x000fe40003f25270 */
[----:B------:R-:W-:Y:S01]  /*2f40*/  R2UR UR7, R6 ;  /* 0x00000000060772ca */ /* 0x000fe200000e0000 */
[----:B------:R-:W-:Y:S01]  /*2f50*/  BAR.SYNC.DEFER_BLOCKING 0x8, 0x80 ;  /* 0x0202000000007b1d */ /* 0x000fe20000010000 */
[----:B------:R-:W-:Y:S01]  /*2f60*/  IMAD R32, R23, 0x2000, R30 ;  /* 0x0000200017207824 */ /* 0x000fe200078e021e */
[----:B------:R-:W-:-:S03]  /*2f70*/  PRMT R40, R36, 0x9910, RZ ;  /* 0x0000991024287816 */ /* 0x000fc600000000ff */
[----:B------:R-:W-:-:S04]  /*2f80*/  IMAD R37, R29, 0x80, R32 ;  /* 0x000000801d257824 */ /* 0x000fc800078e0220 */
[----:B------:R-:W-:-:S03]  /*2f90*/  IMAD R33, R28, 0x10, R37 ;  /* 0x000000101c217824 */ /* 0x000fc600078e0225 */
[----:B------:R-:W-:-:S09]  /*2fa0*/  UIMAD UR7, UR7, 0xe0, URZ ;  /* 0x000000e0070778a4 */ /* 0x000fd2000f8e02ff */
[----:B------:R-:W1:Y:S01]  /*2fb0*/  LDTM.x8 R12, tmem[UR7] ;  /* 0x00000007000c79ee */ /* 0x000e6200081c0000 */
[----:B------:R-:W-:Y:S01]  /*2fc0*/  NOP ;  /* 0x0000000000007918 */ /* 0x000fe20000000000 */
[----:B-1----:R-:W1:Y:S01]  /*2fd0*/  LDTM.x8 R4, tmem[UR7+0x8] ;  /* 0x00000807000479ee */ /* 0x002e6200081c0000 */
[----:B------:R-:W-:Y:S02]  /*2fe0*/  F2FP.BF16.F32.PACK_AB R12, R13, R12 ;  /* 0x0000000c0d0c723e */ /* 0x000fe400000010ff */
[----:B------:R-:W-:Y:S02]  /*2ff0*/  F2FP.BF16.F32.PACK_AB R13, R15, R14 ;  /* 0x0000000e0f0d723e */ /* 0x000fe400000010ff */
[----:B------:R-:W-:Y:S01]  /*3000*/  F2FP.BF16.F32.PACK_AB R14, R17, R16 ;  /* 0x00000010110e723e */ /* 0x000fe200000010ff */
[C---:B------:R-:W-:Y:S01]  /*3010*/  IMAD.IADD R16, R0.reuse, 0x1, R33 ;  /* 0x0000000100107824 */ /* 0x040fe200078e0221 */
[----:B------:R-:W-:Y:S02]  /*3020*/  F2FP.BF16.F32.PACK_AB R15, R19, R18 ;  /* 0x00000012130f723e */ /* 0x000fe400000010ff */
[----:B-1----:R-:W-:Y:S01]  /*3030*/  F2FP.BF16.F32.PACK_AB R33, R7, R6 ;  /* 0x000000060721723e */ /* 0x002fe200000010ff */
[----:B------:R-:W-:Y:S01]  /*3040*/  IMAD R7, R27, 0x10, R37 ;  /* 0x000000101b077824 */ /* 0x000fe200078e0225 */
[----:B------:R-:W-:Y:S01]  /*3050*/  F2FP.BF16.F32.PACK_AB R32, R5, R4 ;  /* 0x000000040520723e */ /* 0x000fe200000010ff */
[----:B------:R1:W-:Y:S01]  /*3060*/  STS.128 [R16], R12 ;  /* 0x0000000c10007388 */ /* 0x0003e20000000c00 */
[----:B------:R-:W-:Y:S01]  /*3070*/  PRMT R5, R35, 0x9910, RZ ;  /* 0x0000991023057816 */ /* 0x000fe200000000ff */
[----:B------:R-:W-:Y:S01]  /*3080*/  NOP ;  /* 0x0000000000007918 */ /* 0x000fe20000000000 */
[----:B------:R-:W-:Y:S01]  /*3090*/  F2FP.BF16.F32.PACK_AB R34, R9, R8 ;  /* 0x000000080922723e */ /* 0x000fe200000010ff */
[----:B------:R-:W-:Y:S01]  /*30a0*/  IMAD.IADD R42, R0, 0x1, R7 ;  /* 0x00000001002a7824 */ /* 0x000fe200078e0207 */
[----:B------:R-:W-:Y:S01]  /*30b0*/  F2FP.BF16.F32.PACK_AB R35, R11, R10 ;  /* 0x0000000a0b23723e */ /* 0x000fe200000010ff */
[----:B------:R-:W-:-:S04]  /*30c0*/  IMAD R40, R40, R5, RZ ;  /* 0x0000000528287224 */ /* 0x000fc800078e02ff */
[----:B------:R2:W-:Y:S01]  /*30d0*/  STS.128 [R42], R32 ;  /* 0x000000202a007388 */ /* 0x0005e20000000c00 */
[----:B------:R-:W-:-:S05]  /*30e0*/  IMAD.MOV R40, RZ, RZ, -R40 ;  /* 0x000000ffff287224 */ /* 0x000fca00078e0a28 */
[----:B------:R-:W-:-:S05]  /*30f0*/  PRMT R41, R40, 0x7710, RZ ;  /* 0x0000771028297816 */ /* 0x000fca00000000ff */
[----:B------:R-:W-:-:S05]  /*3100*/  IMAD.IADD R38, R38, 0x1, R41 ;  /* 0x0000000126267824 */ /* 0x000fca00078e0229 */
[----:B------:R-:W-:Y:S01]  /*3110*/  LOP3.LUT R38, R38, 0xffff, RZ, 0xc0, !PT ;  /* 0x0000ffff26267812 */ /* 0x000fe200078ec0ff */
[----:B-1----:R-:W1:Y:S01]  /*3120*/  LDTM.x8 R12, tmem[UR7+0x10] ;  /* 0x00001007000c79ee */ /* 0x002e6200081c0000 */
[----:B------:R-:W-:Y:S01]  /*3130*/  NOP ;  /* 0x0000000000007918 */ /* 0x000fe20000000000 */
[----:B-1----:R-:W1:Y:S02]  /*3140*/  LDTM.x8 R4, tmem[UR7+0x18] ;  /* 0x00001807000479ee */ /* 0x002e6400081c0000 */
[----:B------:R-:W-:Y:S01]  /*3150*/  IMAD R39, R39, 0x10, R38 ;  /* 0x0000001027277824 */ /* 0x000fe200078e0226 */
[----:B--2---:R-:W-:-:S03]  /*3160*/  LOP3.LUT R32, R36, 0xffff, RZ, 0xc0, !PT ;  /* 0x0000ffff24207812 */ /* 0x004fc600078ec0ff */
[----:B------:R-:W-:Y:S02]  /*3170*/  IMAD.SHL.U32 R33, R39, 0x80, RZ ;  /* 0x0000008027217824 */ /* 0x000fe400078e00ff */
[----:B------:R-:W-:Y:S01]  /*3180*/  IMAD R32, R32, 0xe0, RZ ;  /* 0x000000e020207824 */ /* 0x000fe200078e02ff */
[----:B------:R-:W-:Y:S02]  /*3190*/  F2FP.BF16.F32.PACK_AB R12, R13, R12 ;  /* 0x0000000c0d0c723e */ /* 0x000fe400000010ff */
[----:B------:R-:W-:Y:S02]  /*31a0*/  F2FP.BF16.F32.PACK_AB R13, R15, R14 ;  /* 0x0000000e0f0d723e */ /* 0x000fe400000010ff */
[----:B------:R-:W-:Y:S01]  /*31b0*/  F2FP.BF16.F32.PACK_AB R14, R17, R16 ;  /* 0x00000010110e723e */ /* 0x000fe200000010ff */
[--C-:B------:R-:W-:Y:S01]  /*31c0*/  IMAD R17, R26, 0x10, R37.reuse ;  /* 0x000000101a117824 */ /* 0x100fe200078e0225 */
[----:B------:R-:W-:Y:S01]  /*31d0*/  F2FP.BF16.F32.PACK_AB R15, R19, R18 ;  /* 0x00000012130f723e */ /* 0x000fe200000010ff */
[----:B------:R-:W-:Y:S01]  /*31e0*/  IMAD R37, R25, 0x10, R37 ;  /* 0x0000001019257824 */ /* 0x000fe200078e0225 */
[----:B-1----:R-:W-:Y:S01]  /*31f0*/  F2FP.BF16.F32.PACK_AB R4, R5, R4 ;  /* 0x000000040504723e */ /* 0x002fe200000010ff */
[C---:B------:R-:W-:Y:S01]  /*3200*/  IMAD.IADD R17, R0.reuse, 0x1, R17 ;  /* 0x0000000100117824 */ /* 0x040fe200078e0211 */
[----:B------:R-:W-:Y:S01]  /*3210*/  F2FP.BF16.F32.PACK_AB R5, R7, R6 ;  /* 0x000000060705723e */ /* 0x000fe200000010ff */
[----:B------:R-:W-:Y:S01]  /*3220*/  IMAD.IADD R37, R0, 0x1, R37 ;  /* 0x0000000100257824 */ /* 0x000fe200078e0225 */
[----:B------:R-:W-:-:S02]  /*3230*/  F2FP.BF16.F32.PACK_AB R6, R9, R8 ;  /* 0x000000080906723e */ /* 0x000fc400000010ff */
[----:B------:R-:W-:Y:S01]  /*3240*/  F2FP.BF16.F32.PACK_AB R7, R11, R10 ;  /* 0x0000000a0b07723e */ /* 0x000fe200000010ff */
[----:B------:R1:W-:Y:S01]  /*3250*/  STS.128 [R17], R12 ;  /* 0x0000000c11007388 */ /* 0x0003e20000000c00 */
[----:B------:R-:W-:-:S03]  /*3260*/  NOP ;  /* 0x0000000000007918 */ /* 0x000fc60000000000 */
[----:B------:R1:W-:Y:S01]  /*3270*/  STS.128 [R37], R4 ;  /* 0x0000000425007388 */ /* 0x0003e20000000c00 */
[----:B------:R2:W-:Y:S06]  /*3280*/  MEMBAR.ALL.CTA ;  /* 0x0000000000007992 */ /* 0x0005ec0000008000 */
[----:B--2---:R-:W2:Y:S02]  /*3290*/  FENCE.VIEW.ASYNC.S ;  /* 0x00000000000073c6 */ /* 0x004ea40000000000 */
[----:B--2---:R-:W-:Y:S06]  /*32a0*/  BAR.SYNC.DEFER_BLOCKING 0x8, 0x80 ;  /* 0x0202000000007b1d */ /* 0x004fec0000010000 */
[----:B------:R-:W-:Y:S05]  /*32b0*/  @P1 BRA `(.L_x_47) ;  /* 0x0000000000381947 */ /* 0x000fea0003800000 */
[----:B------:R-:W-:Y:S01]  /*32c0*/  ELECT P2, URZ, PT ;  /* 0x0000000000ff782f */ /* 0x000fe20003840000 */
[----:B------:R-:W-:-:S12]  /*32d0*/  BSSY.RECONVERGENT B0, `(.L_x_47) ;  /* 0x000000c000007945 */ /* 0x000fd80003800200 */
[----:B------:R-:W-:Y:S05]  /*32e0*/  @!P2 BRA `(.L_x_48) ;  /* 0x000000000028a947 */ /* 0x000fea0003800000 */
[----:B------:R-:W2:Y:S01]  /*32f0*/  LDCU.64 UR8, c[0x0][0x348] ;  /* 0x00006900ff0877ac */ /* 0x000ea20008000a00 */
[----:B------:R-:W-:Y:S02]  /*3300*/  R2UR UR10, R23 ;  /* 0x00000000170a72ca */ /* 0x000fe400000e0000 */
[----:B------:R-:W-:Y:S02]  /*3310*/  R2UR UR4, R0 ;  /* 0x00000000000472ca */ /* 0x000fe400000e0000 */
[----:B------:R-:W-:Y:S02]  /*3320*/  R2UR UR5, R32 ;  /* 0x00000000200572ca */ /* 0x000fe400000e0000 */
[----:B------:R-:W-:-:S09]  /*3330*/  R2UR UR6, R33 ;  /* 0x00000000210672ca */ /* 0x000fd200000e0000 */
[----:B------:R-:W-:Y:S02]  /*3340*/  ULEA UR4, UR10, UR4, 0xd ;  /* 0x000000040a047291 */ /* 0x000fe4000f8e68ff */
[----:B--2---:R-:W-:-:S04]  /*3350*/  UIADD3 UR8, UP0, UPT, UR8, 0x240, URZ ;  /* 0x0000024008087890 */ /* 0x004fc8000ff1e0ff */
[----:B------:R-:W-:-:S09]  /*3360*/  UIADD3.X UR9, UPT, UPT, URZ, UR9, URZ, UP0, !UPT ;  /* 0x00000009ff097290 */ /* 0x000fd200087fe4ff */
[----:B------:R2:W-:Y:S02]  /*3370*/  UTMASTG.2D [UR4], [UR8] ;  /* 0x00000004080073b5 */ /* 0x0005e40008008000 */
[----:B--2---:R0:W-:Y:S02]  /*3380*/  UTMACMDFLUSH ;  /* 0x00000000000079b7 */ /* 0x0041e40000000000 */
.L_x_48:
[----:B------:R-:W-:Y:S05]  /*3390*/  BSYNC.RECONVERGENT B0 ;  /* 0x0000000000007941 */ /* 0x000fea0003800200 */
.L_x_47:
[----:B------:R-:W-:Y:S05]  /*33a0*/  @P1 BRA `(.L_x_49) ;  /* 0x0000000000041947 */ /* 0x000fea0003800000 */
[----:B------:R-:W-:-:S04]  /*33b0*/  DEPBAR.LE SB0, 0x1 ;  /* 0x000080400000791a */ /* 0x000fc80000000000 */
.L_x_49:
[----:B------:R-:W-:Y:S01]  /*33c0*/  BAR.SYNC.DEFER_BLOCKING 0x8, 0x80 ;  /* 0x0202000000007b1d */ /* 0x000fe20000010000 */
[----:B------:R-:W-:-:S04]  /*33d0*/  LOP3.LUT R53, R23, 0x1, RZ, 0xc0, !PT ;  /* 0x0000000117357812 */ /* 0x000fc800078ec0ff */
[----:B------:R-:W-:Y:S01]  /*33e0*/  LOP3.LUT R23, R53, 0x1, RZ, 0x3c, !PT ;  /* 0x0000000135177812 */ /* 0x000fe200078e3cff */
[----:B-1----:R-:W1:Y:S04]  /*33f0*/  LDTM.x8 R12, tmem[UR7+0x20] ;  /* 0x00002007000c79ee */ /* 0x002e6800081c0000 */
[C---:B------:R-:W-:Y:S02]  /*3400*/  IMAD R34, R23.reuse, 0x2000, R30 ;  /* 0x0000200017227824 */ /* 0x040fe400078e021e */
[----:B------:R-:W-:Y:S02]  /*3410*/  IMAD R50, R23, 0x2000, R0 ;  /* 0x0000200017327824 */ /* 0x000fe400078e0200 */
[----:B------:R-:W-:-:S04]  /*3420*/  IMAD R34, R29, 0x80, R34 ;  /* 0x000000801d227824 */ /* 0x000fc800078e0222 */
[--C-:B------:R-:W-:Y:S02]  /*3430*/  IMAD R37, R28, 0x10, R34.reuse ;  /* 0x000000101c257824 */ /* 0x100fe400078e0222 */
[--C-:B------:R-:W-:Y:S02]  /*3440*/  IMAD R35, R27, 0x10, R34.reuse ;  /* 0x000000101b237824 */ /* 0x100fe400078e0222 */
[C---:B------:R-:W-:Y:S01]  /*3450*/  IMAD.IADD R37, R0.reuse, 0x1, R37 ;  /* 0x0000000100257824 */ /* 0x040fe200078e0225 */
[----:B------:R-:W-:Y:S01]  /*3460*/  NOP ;  /* 0x0000000000007918 */ /* 0x000fe20000000000 */
[----:B-1----:R-:W1:Y:S01]  /*3470*/  LDTM.x8 R4, tmem[UR7+0x28] ;  /* 0x00002807000479ee */ /* 0x002e6200081c0000 */
[----:B------:R-:W-:Y:S02]  /*3480*/  IMAD.IADD R35, R0, 0x1, R35 ;  /* 0x0000000100237824 */ /* 0x000fe400078e0223 */
[--C-:B------:R-:W-:Y:S02]  /*3490*/  IMAD R39, R26, 0x10, R34.reuse ;  /* 0x000000101a277824 */ /* 0x100fe400078e0222 */
[----:B------:R-:W-:Y:S01]  /*34a0*/  IMAD R51, R25, 0x10, R34 ;  /* 0x0000001019337824 */ /* 0x000fe200078e0222 */
[----:B------:R-:W-:Y:S01]  /*34b0*/  F2FP.BF16.F32.PACK_AB R44, R13, R12 ;  /* 0x0000000c0d2c723e */ /* 0x000fe200000010ff */
[C---:B------:R-:W-:Y:S01]  /*34c0*/  IMAD.IADD R39, R0.reuse, 0x1, R39 ;  /* 0x0000000100277824 */ /* 0x040fe200078e0227 */
[----:B------:R-:W-:Y:S01]  /*34d0*/  F2FP.BF16.F32.PACK_AB R45, R15, R14 ;  /* 0x0000000e0f2d723e */ /* 0x000fe200000010ff */
[----:B------:R-:W-:Y:S01]  /*34e0*/  IMAD.IADD R51, R0, 0x1, R51 ;  /* 0x0000000100337824 */ /* 0x000fe200078e0233 */
[----:B------:R-:W-:-:S02]  /*34f0*/  F2FP.BF16.F32.PACK_AB R46, R17, R16 ;  /* 0x00000010112e723e */ /* 0x000fc400000010ff */
[----:B------:R-:W-:-:S05]  /*3500*/  F2FP.BF16.F32.PACK_AB R47, R19, R18 ;  /* 0x00000012132f723e */ /* 0x000fca00000010ff */
[----:B------:R2:W-:Y:S01]  /*3510*/  STS.128 [R37], R44 ;  /* 0x0000002c25007388 */ /* 0x0005e20000000c00 */
[----:B------:R-:W-:Y:S01]  /*3520*/  NOP ;  /* 0x0000000000007918 */ /* 0x000fe20000000000 */
[----:B-1----:R-:W1:Y:S01]  /*3530*/  LDTM.x8 R12, tmem[UR7+0x30] ;  /* 0x00003007000c79ee */ /* 0x002e6200081c0000 */
[----:B------:R-:W-:Y:S02]  /*3540*/  F2FP.BF16.F32.PACK_AB R40, R5, R4 ;  /* 0x000000040528723e */ /* 0x000fe400000010ff */
[----:B------:R-:W-:Y:S02]  /*3550*/  F2FP.BF16.F32.PACK_AB R41, R7, R6 ;  /* 0x000000060729723e */ /* 0x000fe400000010ff */
[----:B------:R-:W-:Y:S02]  /*3560*/  F2FP.BF16.F32.PACK_AB R42, R9, R8 ;  /* 0x00000008092a723e */ /* 0x000fe400000010ff */
        /* <DEDUP_REMOVED lines=10> */
[----:B-1----:R-:W-:Y:S02]  /*3610*/  F2FP.BF16.F32.PACK_AB R4, R5, R4 ;  /* 0x000000040504723e */ /* 0x002fe400000010ff */
[----:B------:R-:W-:Y:S02]  /*3620*/  F2FP.BF16.F32.PACK_AB R5, R7, R6 ;  /* 0x000000060705723e */ /* 0x000fe400000010ff */
[----:B------:R-:W-:Y:S02]  /*3630*/  F2FP.BF16.F32.PACK_AB R6, R9, R8 ;  /* 0x000000080906723e */ /* 0x000fe400000010ff */
[----:B------:R-:W-:-:S05]  /*3640*/  F2FP.BF16.F32.PACK_AB R7, R11, R10 ;  /* 0x0000000a0b07723e */ /* 0x000fca00000010ff */
[----:B------:R2:W-:Y:S01]  /*3650*/  STS.128 [R51], R4 ;  /* 0x0000000433007388 */ /* 0x0005e20000000c00 */
[----:B------:R1:W-:Y:S06]  /*3660*/  MEMBAR.ALL.CTA ;  /* 0x0000000000007992 */ /* 0x0003ec0000008000 */
[----:B-1----:R-:W1:Y:S02]  /*3670*/  FENCE.VIEW.ASYNC.S ;  /* 0x00000000000073c6 */ /* 0x002e640000000000 */
[----:B-1----:R-:W-:Y:S06]  /*3680*/  BAR.SYNC.DEFER_BLOCKING 0x8, 0x80 ;  /* 0x0202000000007b1d */ /* 0x002fec0000010000 */
[----:B------:R-:W-:Y:S05]  /*3690*/  @P1 BRA `(.L_x_50) ;  /* 0x0000000000381947 */ /* 0x000fea0003800000 */
[----:B------:R-:W-:Y:S01]  /*36a0*/  ELECT P2, URZ, PT ;  /* 0x0000000000ff782f */ /* 0x000fe20003840000 */
[----:B------:R-:W-:-:S12]  /*36b0*/  BSSY.RECONVERGENT B0, `(.L_x_51) ;  /* 0x000000b000007945 */ /* 0x000fd80003800200 */
[----:B------:R-:W-:Y:S05]  /*36c0*/  @!P2 BRA `(.L_x_52) ;  /* 0x000000000024a947 */ /* 0x000fea0003800000 */
[----:B------:R-:W1:Y:S01]  /*36d0*/  LDCU.64 UR8, c[0x0][0x348] ;  /* 0x00006900ff0877ac */ /* 0x000e620008000a00 */
[----:B------:R-:W-:Y:S02]  /*36e0*/  R2UR UR5, R32 ;  /* 0x00000000200572ca */ /* 0x000fe400000e0000 */
[----:B------:R-:W-:Y:S02]  /*36f0*/  R2UR UR4, R50 ;  /* 0x00000000320472ca */ /* 0x000fe400000e0000 */
[----:B------:R-:W-:-:S09]  /*3700*/  R2UR UR6, R33 ;  /* 0x00000000210672ca */ /* 0x000fd200000e0000 */
[----:B------:R-:W-:Y:S02]  /*3710*/  UIADD3 UR5, UPT, UPT, UR5, 0x20, URZ ;  /* 0x0000002005057890 */ /* 0x000fe4000fffe0ff */
[----:B-1----:R-:W-:-:S04]  /*3720*/  UIADD3 UR8, UP0, UPT, UR8, 0x240, URZ ;  /* 0x0000024008087890 */ /* 0x002fc8000ff1e0ff */
[----:B------:R-:W-:-:S09]  /*3730*/  UIADD3.X UR9, UPT, UPT, URZ, UR9, URZ, UP0, !UPT ;  /* 0x00000009ff097290 */ /* 0x000fd200087fe4ff */
[----:B------:R1:W-:Y:S02]  /*3740*/  UTMASTG.2D [UR4], [UR8] ;  /* 0x00000004080073b5 */ /* 0x0003e40008008000 */
[----:B-1----:R0:W-:Y:S02]  /*3750*/  UTMACMDFLUSH ;  /* 0x00000000000079b7 */ /* 0x0021e40000000000 */
.L_x_52:
[----:B------:R-:W-:Y:S05]  /*3760*/  BSYNC.RECONVERGENT B0 ;  /* 0x0000000000007941 */ /* 0x000fea0003800200 */
.L_x_51:
[----:B------:R-:W-:-:S04]  /*3770*/  DEPBAR.LE SB0, 0x1 ;  /* 0x000080400000791a */ /* 0x000fc80000000000 */
.L_x_50:
[----:B------:R-:W-:Y:S01]  /*3780*/  BAR.SYNC.DEFER_BLOCKING 0x8, 0x80 ;  /* 0x0202000000007b1d */ /* 0x000fe20000010000 */
[C---:B------:R-:W-:Y:S02]  /*3790*/  IMAD R38, R53.reuse, 0x2000, R30 ;  /* 0x0000200035267824 */ /* 0x040fe400078e021e */
[----:B------:R-:W-:Y:S02]  /*37a0*/  IMAD R48, R53, 0x2000, R0 ;  /* 0x0000200035307824 */ /* 0x000fe400078e0200 */
[----:B------:R-:W-:Y:S01]  /*37b0*/  IMAD R38, R29, 0x80, R38 ;  /* 0x000000801d267824 */ /* 0x000fe200078e0226 */
[----:B--2---:R-:W1:Y:S03]  /*37c0*/  LDTM.x8 R12, tmem[UR7+0x40] ;  /* 0x00004007000c79ee */ /* 0x004e6600081c0000 */
[----:B------:R-:W-:-:S04]  /*37d0*/  IMAD R49, R25, 0x10, R38 ;  /* 0x0000001019317824 */ /* 0x000fc800078e0226 */
[----:B------:R-:W-:Y:S01]  /*37e0*/  IMAD.IADD R49, R0, 0x1, R49 ;  /* 0x0000000100317824 */ /* 0x000fe200078e0231 */
[----:B------:R-:W-:Y:S01]  /*37f0*/  NOP ;  /* 0x0000000000007918 */ /* 0x000fe20000000000 */
[----:B-1----:R-:W1:Y:S01]  /*3800*/  LDTM.x8 R4, tmem[UR7+0x48] ;  /* 0x00004807000479ee */ /* 0x002e6200081c0000 */
[----:B------:R-:W-:Y:S01]  /*3810*/  F2FP.BF16.F32.PACK_AB R44, R13, R12 ;  /* 0x0000000c0d2c723e */ /* 0x000fe200000010ff */
[----:B------:R-:W-:Y:S01]  /*3820*/  IMAD R13, R28, 0x10, R38 ;  /* 0x000000101c0d7824 */ /* 0x000fe200078e0226 */
[----:B------:R-:W-:Y:S02]  /*3830*/  F2FP.BF16.F32.PACK_AB R45, R15, R14 ;  /* 0x0000000e0f2d723e */ /* 0x000fe400000010ff */
[----:B------:R-:W-:Y:S01]  /*3840*/  F2FP.BF16.F32.PACK_AB R46, R17, R16 ;  /* 0x00000010112e723e */ /* 0x000fe200000010ff */
[----:B------:R-:W-:Y:S01]  /*3850*/  IMAD.IADD R36, R0, 0x1, R13 ;  /* 0x0000000100247824 */ /* 0x000fe200078e020d */
[----:B------:R-:W-:-:S05]  /*3860*/  F2FP.BF16.F32.PACK_AB R47, R19, R18 ;  /* 0x00000012132f723e */ /* 0x000fca00000010ff */
[----:B------:R2:W-:Y:S01]  /*3870*/  STS.128 [R36], R44 ;  /* 0x0000002c24007388 */ /* 0x0005e20000000c00 */
        /* <DEDUP_REMOVED lines=11> */
[----:B------:R-:W-:Y:S02]  /*3930*/  F2FP.BF16.F32.PACK_AB R12, R13, R12 ;  /* 0x0000000c0d0c723e */ /* 0x000fe400000010ff */
[----:B------:R-:W-:Y:S02]  /*3940*/  F2FP.BF16.F32.PACK_AB R13, R15, R14 ;  /* 0x0000000e0f0d723e */ /* 0x000fe400000010ff */
[----:B------:R-:W-:Y:S01]  /*3950*/  F2FP.BF16.F32.PACK_AB R14, R17, R16 ;  /* 0x00000010110e723e */ /* 0x000fe200000010ff */
[----:B------:R-:W-:Y:S01]  /*3960*/  IMAD R17, R26, 0x10, R38 ;  /* 0x000000101a117824 */ /* 0x000fe200078e0226 */
[----:B------:R-:W-:-:S03]  /*3970*/  F2FP.BF16.F32.PACK_AB R15, R19, R18 ;  /* 0x00000012130f723e */ /* 0x000fc600000010ff */
[----:B------:R-:W-:-:S05]  /*3980*/  IMAD.IADD R38, R0, 0x1, R17 ;  /* 0x0000000100267824 */ /* 0x000fca00078e0211 */
        /* <DEDUP_REMOVED lines=23> */
.L_x_55:
[----:B------:R-:W-:Y:S05]  /*3b00*/  BSYNC.RECONVERGENT B0 ;  /* 0x0000000000007941 */ /* 0x000fea0003800200 */
.L_x_54:
[----:B------:R-:W-:-:S04]  /*3b10*/  DEPBAR.LE SB0, 0x1 ;  /* 0x000080400000791a */ /* 0x000fc80000000000 */
.L_x_53:
[----:B------:R-:W-:Y:S06]  /*3b20*/  BAR.SYNC.DEFER_BLOCKING 0x8, 0x80 ;  /* 0x0202000000007b1d */ /* 0x000fec0000010000 */
[----:B--2---:R-:W1:Y:S01]  /*3b30*/  LDTM.x8 R12, tmem[UR7+0x60] ;  /* 0x00006007000c79ee */ /* 0x004e6200081c0000 */
[----:B------:R-:W-:Y:S01]  /*3b40*/  NOP ;  /* 0x0000000000007918 */ /* 0x000fe20000000000 */
[----:B-1----:R-:W1:Y:S01]  /*3b50*/  LDTM.x8 R4, tmem[UR7+0x68] ;  /* 0x00006807000479ee */ /* 0x002e6200081c0000 */
[----:B------:R-:W-:Y:S02]  /*3b60*/  F2FP.BF16.F32.PACK_AB R44, R13, R12 ;  /* 0x0000000c0d2c723e */ /* 0x000fe400000010ff */
[----:B------:R-:W-:-:S02]  /*3b70*/  F2FP.BF16.F32.PACK_AB R45, R15, R14 ;  /* 0x0000000e0f2d723e */ /* 0x000fc400000010ff */
        /* <DEDUP_REMOVED lines=39> */
.L_x_58:
[----:B------:R-:W-:Y:S05]  /*3df0*/  BSYNC.RECONVERGENT B0 ;  /* 0x0000000000007941 */ /* 0x000fea0003800200 */
.L_x_57:
[----:B------:R-:W-:-:S04]  /*3e00*/  DEPBAR.LE SB0, 0x1 ;  /* 0x000080400000791a */ /* 0x000fc80000000000 */
.L_x_56:
        /* <DEDUP_REMOVED lines=45> */
.L_x_61:
[----:B------:R-:W-:Y:S05]  /*40e0*/  BSYNC.RECONVERGENT B0 ;  /* 0x0000000000007941 */ /* 0x000fea0003800200 */
.L_x_60:
[----:B------:R-:W-:-:S04]  /*40f0*/  DEPBAR.LE SB0, 0x1 ;  /* 0x000080400000791a */ /* 0x000fc80000000000 */
.L_x_59:
        /* <DEDUP_REMOVED lines=45> */
.L_x_64:
[----:B------:R-:W-:Y:S05]  /*43d0*/  BSYNC.RECONVERGENT B0 ;  /* 0x0000000000007941 */ /* 0x000fea0003800200 */
.L_x_63:
[----:B------:R-:W-:-:S04]  /*43e0*/  DEPBAR.LE SB0, 0x1 ;  /* 0x000080400000791a */ /* 0x000fc80000000000 */
.L_x_62:
[----:B------:R-:W-:Y:S01]  /*43f0*/  BAR.SYNC.DEFER_BLOCKING 0x8, 0x80 ;  /* 0x0202000000007b1d */ /* 0x000fe20000010000 */
[----:B------:R-:W-:-:S05]  /*4400*/  VIADD R2, R2, 0x334a0 ;  /* 0x000334a002027836 */ /* 0x000fca0000000000 */
[----:B------:R-:W-:Y:S01]  /*4410*/  PRMT R2, RZ, 0x654, R2 ;  /* 0x00000654ff027816 */ /* 0x000fe20000000002 */
[----:B--2---:R-:W1:Y:S01]  /*4420*/  LDTM.x8 R12, tmem[UR7+0xc0] ;  /* 0x0000c007000c79ee */ /* 0x004e6200081c0000 */
        /* <DEDUP_REMOVED lines=27> */
[----:B------:R-:W-:Y:S01]  /*45e0*/  NOP ;  /* 0x0000000000007918 */ /* 0x000fe20000000000 */
[----:B------:R2:W-:Y:S01]  /*45f0*/  SYNCS.ARRIVE.TRANS64.RED.A1T0 RZ, [R2+URZ], RZ ;  /* 0x000000ff02ff79a7 */ /* 0x0005e200081004ff */
        /* <DEDUP_REMOVED lines=16> */
.L_x_66:
[----:B------:R-:W-:Y:S05]  /*4700*/  BSYNC.RECONVERGENT B0 ;  /* 0x0000000000007941 */ /* 0x000fea0003800200 */
.L_x_65:
[----:B------:R-:W-:Y:S02]  /*4710*/  IADD3 R24, PT, PT, R24, 0x8e, RZ ;  /* 0x0000008e18187810 */ /* 0x000fe40007ffe0ff */
[----:B------:R-:W-:Y:S01]  /*4720*/  IADD3 R31, PT, PT, R31, 0x8e, RZ ;  /* 0x0000008e1f1f7810 */ /* 0x000fe20007ffe0ff */
[----:B------:R-:W-:Y:S06]  /*4730*/  @P0 BRA `(.L_x_67) ;  /* 0xffffffe400800947 */ /* 0x000fec000383ffff */
.L_x_44:
[----:B------:R-:W-:-:S13]  /*4740*/  ISETP.NE.AND P0, PT, R3, 0x3, PT ;  /* 0x000000030300780c */ /* 0x000fda0003f05270 */
[----:B------:R-:W-:Y:S05]  /*4750*/  @P0 EXIT ;  /* 0x000000000000094d */ /* 0x000fea0003800000 */
[----:B------:R-:W-:Y:S05]  /*4760*/  WARPSYNC.ALL ;  /* 0x0000000000007948 */ /* 0x000fea0003800000 */
[----:B------:R-:W-:Y:S01]  /*4770*/  NOP ;  /* 0x0000000000007918 */ /* 0x000fe20000000000 */
[----:B------:R-:W1:Y:S01]  /*4780*/  S2UR UR5, SR_CgaCtaId ;  /* 0x00000000000579c3 */ /* 0x000e620000008800 */
[----:B------:R-:W-:Y:S02]  /*4790*/  UMOV UR4, 0x50 ;  /* 0x0000005000047882 */ /* 0x000fe40000000000 */
[----:B-1----:R-:W-:-:S09]  /*47a0*/  ULEA UR5, UR5, UR4, 0x18 ;  /* 0x0000000405057291 */ /* 0x002fd2000f8ec0ff */
[----:B--2---:R-:W1:Y:S02]  /*47b0*/  LDS R2, [UR5] ;  /* 0x00000005ff027984 */ /* 0x004e640008000800 */
[----:B-1----:R-:W-:-:S04]  /*47c0*/  LOP3.LUT R0, R2, 0xffff, RZ, 0xc0, !PT ;  /* 0x0000ffff02007812 */ /* 0x002fc800078ec0ff */
[----:B------:R-:W-:-:S13]  /*47d0*/  ISETP.NE.AND P0, PT, R0, 0xffff, PT ;  /* 0x0000ffff0000780c */ /* 0x000fda0003f05270 */
[----:B------:R-:W-:Y:S05]  /*47e0*/  @P0 BRA `(.L_x_68) ;  /* 0x0000000000480947 */ /* 0x000fea0003800000 */
[----:B------:R-:W-:-:S04]  /*47f0*/  SHF.R.U32.HI R0, RZ, 0x10, R2 ;  /* 0x00000010ff007819 */ /* 0x000fc80000011602 */
[----:B------:R-:W-:-:S04]  /*4800*/  LOP3.LUT R0, R0, 0x1, RZ, 0xc0, !PT ;  /* 0x0000000100007812 */ /* 0x000fc800078ec0ff */
[----:B------:R-:W-:-:S13]  /*4810*/  ISETP.NE.AND P0, PT, R0, 0x1, PT ;  /* 0x000000010000780c */ /* 0x000fda0003f05270 */
[----:B------:R-:W-:Y:S05]  /*4820*/  @P0 BRA `(.L_x_69) ;  /* 0x00000000002c0947 */ /* 0x000fea0003800000 */
[----:B------:R-:W1:Y:S01]  /*4830*/  S2R R0, SR_LANEID ;  /* 0x0000000000007919 */ /* 0x000e620000000000 */
[----:B------:R-:W-:Y:S01]  /*4840*/  IMAD.MOV.U32 R2, RZ, RZ, -0x20000 ;  /* 0xfffe0000ff027424 */ /* 0x000fe200078e00ff */
[----:B------:R-:W-:Y:S02]  /*4850*/  VOTEU.ANY UR6, UPT, PT ;  /* 0x0000000000067886 */ /* 0x000fe400038e0100 */
[----:B------:R-:W-:Y:S01]  /*4860*/  UFLO.U32 UR6, UR6 ;  /* 0x00000006000672bd */ /* 0x000fe200080e0000 */
[----:B------:R-:W2:Y:S05]  /*4870*/  REDUX UR4, R2 ;  /* 0x00000000020473c4 */ /* 0x000eaa0000000000 */
[----:B-1----:R-:W-:-:S02]  /*4880*/  ISETP.EQ.U32.AND P0, PT, R0, UR6, PT ;  /* 0x0000000600007c0c */ /* 0x002fc4000bf02070 */
[----:B--2---:R-:W-:Y:S01]  /*4890*/  MOV R0, UR4 ;  /* 0x0000000400007c02 */ /* 0x004fe20008000f00 */
[----:B------:R-:W-:-:S05]  /*48a0*/  UMOV UR4, 0xfffe0000 ;  /* 0xfffe000000047882 */ /* 0x000fca0000000000 */
[----:B------:R1:W-:Y:S05]  /*48b0*/  UTCATOMSWS.AND URZ, UR4 ;  /* 0x0000000400ff79e3 */ /* 0x0003ea0008000000 */
[----:B------:R1:W-:Y:S01]  /*48c0*/  @P0 ATOMS.AND RZ, [UR5], R0 ;  /* 0x00000000ffff098c */ /* 0x0003e2000a800005 */
[----:B------:R-:W-:Y:S05]  /*48d0*/  BRA `(.L_x_70) ;  /* 0x0000000000147947 */ /* 0x000fea0003800000 */
.L_x_69:
[----:B------:R-:W-:Y:S02]  /*48e0*/  MOV R2, 0x4900 ;  /* 0x0000490000027802 */ /* 0x000fe40000000f00 */
[----:B------:R-:W-:Y:S05]  /*48f0*/  CALL.REL.NOINC `($__internal_0_$__cuda_sm10x_tcgen05_guardrail_trap_col_being_dealloced_not_returned_by_alloc) ;  /* 0x00000004003c7944 */ /* 0x000fea0003c00000 */
[----:B------:R-:W-:Y:S05]  /*4900*/  BRA `(.L_x_70) ;  /* 0x0000000000087947 */ /* 0x000fea0003800000 */
.L_x_68:
[----:B------:R-:W-:Y:S02]  /*4910*/  MOV R2, 0x4930 ;  /* 0x0000493000027802 */ /* 0x000fe40000000f00 */
[----:B------:R-:W-:Y:S05]  /*4920*/  CALL.REL.NOINC `($__internal_2_$__cuda_sm10x_tcgen05_guardrail_trap_unallocated_columns_being_dealloced) ;  /* 0x0000000400487944 */ /* 0x000fea0003c00000 */
.L_x_70:
[----:B------:R-:W-:Y:S01]  /*4930*/  NOP ;  /* 0x0000000000007918 */ /* 0x000fe20000000000 */
[----:B-1----:R-:W-:Y:S05]  /*4940*/  EXIT ;  /* 0x000000000000794d */ /* 0x002fea0003800000 */
.L_x_13:
[----:B------:R-:W-:-:S07]  /*4950*/  MOV R7, R6 ;  /* 0x0000000600077202 */ /* 0x000fce0000000f00 */
.L_x_71:
[----:B-1----:R1:W2:Y:S02]  /*4960*/  SYNCS.PHASECHK.TRANS64.TRYWAIT P0, [R3+URZ], R7 ;  /* 0x00000007030075a7 */ /* 0x0022a400080011ff */
[----:B--2---:R-:W-:Y:S05]  /*4970*/  @!P0 NANOSLEEP.SYNCS 0x989680 ;  /* 0x009896800000895d */ /* 0x004fea0003900000 */
[----:B------:R-:W2:Y:S02]  /*4980*/  @!P0 SYNCS.PHASECHK.TRANS64 P0, [R3+URZ], R7 ;  /* 0x00000007030085a7 */ /* 0x000ea400080010ff */
[----:B--2---:R-:W-:Y:S05]  /*4990*/  @!P0 BRA `(.L_x_71) ;  /* 0xfffffffc00f08947 */ /* 0x004fea000383ffff */
[----:B------:R-:W-:Y:S05]  /*49a0*/  BRA `(.L_x_12) ;  /* 0xffffffbc00787947 */ /* 0x000fea000383ffff */
.L_x_16:
[----:B------:R-:W-:-:S07]  /*49b0*/  MOV R3, R2 ;  /* 0x0000000200037202 */ /* 0x000fce0000000f00 */
.L_x_72:
[----:B-1----:R1:W2:Y:S02]  /*49c0*/  SYNCS.PHASECHK.TRANS64.TRYWAIT P0, [R7+URZ], R3 ;  /* 0x00000003070075a7 */ /* 0x0022a400080011ff */
[----:B--2---:R-:W-:Y:S05]  /*49d0*/  @!P0 NANOSLEEP.SYNCS 0x989680 ;  /* 0x009896800000895d */ /* 0x004fea0003900000 */
[----:B------:R-:W2:Y:S02]  /*49e0*/  @!P0 SYNCS.PHASECHK.TRANS64 P0, [R7+URZ], R3 ;  /* 0x00000003070085a7 */ /* 0x000ea400080010ff */
[----:B--2---:R-:W-:Y:S05]  /*49f0*/  @!P0 BRA `(.L_x_72) ;  /* 0xfffffffc00f08947 */ /* 0x004fea000383ffff */
[----:B------:R-:W-:Y:S05]  /*4a00*/  BRA `(.L_x_15) ;  /* 0xffffffbc00e07947 */ /* 0x000fea000383ffff */
.L_x_24:
[----:B------:R-:W-:-:S07]  /*4a10*/  MOV R4, R5 ;  /* 0x0000000500047202 */ /* 0x000fce0000000f00 */
.L_x_73:
[----:B-1----:R1:W2:Y:S02]  /*4a20*/  SYNCS.PHASECHK.TRANS64.TRYWAIT P0, [R2+URZ+0x33400], R5 ;  /* 0x03340005020075a7 */ /* 0x0022a400080011ff */
[----:B--2---:R-:W-:Y:S05]  /*4a30*/  @!P0 NANOSLEEP.SYNCS 0x989680 ;  /* 0x009896800000895d */ /* 0x004fea0003900000 */
[----:B------:R-:W2:Y:S02]  /*4a40*/  @!P0 SYNCS.PHASECHK.TRANS64 P0, [R2+URZ+0x33400], R5 ;  /* 0x03340005020085a7 */ /* 0x000ea400080010ff */
[----:B--2---:R-:W-:Y:S05]  /*4a50*/  @!P0 BRA `(.L_x_73) ;  /* 0xfffffffc00f08947 */ /* 0x004fea000383ffff */
[----:B------:R-:W-:Y:S05]  /*4a60*/  BRA `(.L_x_74) ;  /* 0xffffffc400187947 */ /* 0x000fea000383ffff */
.L_x_29:
[----:B------:R-:W-:Y:S02]  /*4a70*/  MOV R8, UR10 ;  /* 0x0000000a00087c02 */ /* 0x000fe40008000f00 */
[----:B------:R-:W-:Y:S02]  /*4a80*/  MOV R9, UR10 ;  /* 0x0000000a00097c02 */ /* 0x000fe40008000f00 */
[----:B------:R-:W-:-:S07]  /*4a90*/  MOV R4, UR8 ;  /* 0x0000000800047c02 */ /* 0x000fce0008000f00 */
.L_x_75:
[----:B-1----:R1:W2:Y:S02]  /*4aa0*/  SYNCS.PHASECHK.TRANS64.TRYWAIT P1, [R4+URZ+0x334a0], R9 ;  /* 0x0334a009040075a7 */ /* 0x0022a400080211ff */
[----:B--2---:R-:W-:Y:S05]  /*4ab0*/  @!P1 NANOSLEEP.SYNCS 0x989680 ;  /* 0x009896800000995d */ /* 0x004fea0003900000 */
[----:B------:R-:W2:Y:S02]  /*4ac0*/  @!P1 SYNCS.PHASECHK.TRANS64 P1, [R4+URZ+0x334a0], R9 ;  /* 0x0334a009040095a7 */ /* 0x000ea400080210ff */
[----:B--2---:R-:W-:Y:S05]  /*4ad0*/  @!P1 BRA `(.L_x_75) ;  /* 0xfffffffc00f09947 */ /* 0x004fea000383ffff */
[----:B------:R-:W-:Y:S05]  /*4ae0*/  BRA `(.L_x_76) ;  /* 0xffffffc800b47947 */ /* 0x000fea000383ffff */
.L_x_30:
[----:B------:R-:W-:Y:S02]  /*4af0*/  MOV R5, UR11 ;  /* 0x0000000b00057c02 */ /* 0x000fe40008000f00 */
[----:B------:R-:W-:Y:S07]  /*4b00*/  MOV R8, R9 ;  /* 0x0000000900087202 */ /* 0x000fee0000000f00 */
.L_x_77:
[----:B-1----:R1:W2:Y:S02]  /*4b10*/  SYNCS.PHASECHK.TRANS64.TRYWAIT P1, [R5+URZ+0x33460], R9 ;  /* 0x03346009050075a7 */ /* 0x0022a400080211ff */
[----:B--2---:R-:W-:Y:S05]  /*4b20*/  @!P1 NANOSLEEP.SYNCS 0x989680 ;  /* 0x009896800000995d */ /* 0x004fea0003900000 */
[----:B------:R-:W2:Y:S02]  /*4b30*/  @!P1 SYNCS.PHASECHK.TRANS64 P1, [R5+URZ+0x33460], R9 ;  /* 0x03346009050095a7 */ /* 0x000ea400080210ff */
[----:B--2---:R-:W-:Y:S05]  /*4b40*/  @!P1 BRA `(.L_x_77) ;  /* 0xfffffffc00f09947 */ /* 0x004fea000383ffff */
[----:B------:R-:W-:Y:S05]  /*4b50*/  BRA `(.L_x_78) ;  /* 0xffffffc800b87947 */ /* 0x000fea000383ffff */
.L_x_32:
[----:B------:R-:W-:Y:S02]  /*4b60*/  MOV R5, UR14 ;  /* 0x0000000e00057c02 */ /* 0x000fe40008000f00 */
[----:B------:R-:W-:Y:S07]  /*4b70*/  MOV R8, R9 ;  /* 0x0000000900087202 */ /* 0x000fee0000000f00 */
.L_x_79:
[----:B-1----:R1:W2:Y:S02]  /*4b80*/  SYNCS.PHASECHK.TRANS64.TRYWAIT P1, [R5+URZ+0x33460], R9 ;  /* 0x03346009050075a7 */ /* 0x0022a400080211ff */
[----:B--2---:R-:W-:Y:S05]  /*4b90*/  @!P1 NANOSLEEP.SYNCS 0x989680 ;  /* 0x009896800000995d */ /* 0x004fea0003900000 */
[----:B------:R-:W2:Y:S02]  /*4ba0*/  @!P1 SYNCS.PHASECHK.TRANS64 P1, [R5+URZ+0x33460], R9 ;  /* 0x03346009050095a7 */ /* 0x000ea400080210ff */
[----:B--2---:R-:W-:Y:S05]  /*4bb0*/  @!P1 BRA `(.L_x_79) ;  /* 0xfffffffc00f09947 */ /* 0x004fea000383ffff */
[----:B------:R-:W-:Y:S05]  /*4bc0*/  BRA `(.L_x_80) ;  /* 0xffffffcc00947947 */ /* 0x000fea000383ffff */
.L_x_37:
[-C--:B------:R-:W-:Y:S02]  /*4bd0*/  MOV R22, R4.reuse ;  /* 0x0000000400167202 */ /* 0x080fe40000000f00 */
[----:B------:R-:W-:Y:S07]  /*4be0*/  MOV R23, R4 ;  /* 0x0000000400177202 */ /* 0x000fee0000000f00 */
.L_x_81:
[----:B-1----:R1:W2:Y:S02]  /*4bf0*/  SYNCS.PHASECHK.TRANS64.TRYWAIT P0, [R17+URZ+0x30], R23 ;  /* 0x00003017110075a7 */ /* 0x0022a400080011ff */
[----:B--2---:R-:W-:Y:S05]  /*4c00*/  @!P0 NANOSLEEP.SYNCS 0x989680 ;  /* 0x009896800000895d */ /* 0x004fea0003900000 */
[----:B------:R-:W2:Y:S02]  /*4c10*/  @!P0 SYNCS.PHASECHK.TRANS64 P0, [R17+URZ+0x30], R23 ;  /* 0x00003017110085a7 */ /* 0x000ea400080010ff */
[----:B--2---:R-:W-:Y:S05]  /*4c20*/  @!P0 BRA `(.L_x_81) ;  /* 0xfffffffc00f08947 */ /* 0x004fea000383ffff */
[----:B------:R-:W-:Y:S05]  /*4c30*/  BRA `(.L_x_82) ;  /* 0xffffffd400387947 */ /* 0x000fea000383ffff */
.L_x_38:
[-C--:B------:R-:W-:Y:S02]  /*4c40*/  MOV R26, R19.reuse ;  /* 0x00000013001a7202 */ /* 0x080fe40000000f00 */
[----:B------:R-:W-:Y:S07]  /*4c50*/  MOV R27, R19 ;  /* 0x00000013001b7202 */ /* 0x000fee0000000f00 */
.L_x_83:
[----:B-1----:R1:W2:Y:S02]  /*4c60*/  SYNCS.PHASECHK.TRANS64.TRYWAIT P0, [R28+URZ+0x30], R27 ;  /* 0x0000301b1c0075a7 */ /* 0x0022a400080011ff */
[----:B--2---:R-:W-:Y:S05]  /*4c70*/  @!P0 NANOSLEEP.SYNCS 0x989680 ;  /* 0x009896800000895d */ /* 0x004fea0003900000 */
[----:B------:R-:W2:Y:S02]  /*4c80*/  @!P0 SYNCS.PHASECHK.TRANS64 P0, [R28+URZ+0x30], R27 ;  /* 0x0000301b1c0085a7 */ /* 0x000ea400080010ff */
[----:B--2---:R-:W-:Y:S05]  /*4c90*/  @!P0 BRA `(.L_x_83) ;  /* 0xfffffffc00f08947 */ /* 0x004fea000383ffff */
[----:B------:R-:W-:Y:S05]  /*4ca0*/  BRA `(.L_x_84) ;  /* 0xffffffd800147947 */ /* 0x000fea000383ffff */
.L_x_39:
[-C--:B-1----:R-:W-:Y:S02]  /*4cb0*/  MOV R28, R19.reuse ;  /* 0x00000013001c7202 */ /* 0x082fe40000000f00 */
[----:B------:R-:W-:Y:S07]  /*4cc0*/  MOV R29, R19 ;  /* 0x00000013001d7202 */ /* 0x000fee0000000f00 */
.L_x_85:
[----:B-1----:R1:W2:Y:S02]  /*4cd0*/  SYNCS.PHASECHK.TRANS64.TRYWAIT P1, [R26+URZ+0x30], R29 ;  /* 0x0000301d1a0075a7 */ /* 0x0022a400080211ff */
[----:B--2---:R-:W-:Y:S05]  /*4ce0*/  @!P1 NANOSLEEP.SYNCS 0x989680 ;  /* 0x009896800000995d */ /* 0x004fea0003900000 */
[----:B------:R-:W2:Y:S02]  /*4cf0*/  @!P1 SYNCS.PHASECHK.TRANS64 P1, [R26+URZ+0x30], R29 ;  /* 0x0000301d1a0095a7 */ /* 0x000ea400080210ff */
[----:B--2---:R-:W-:Y:S05]  /*4d00*/  @!P1 BRA `(.L_x_85) ;  /* 0xfffffffc00f09947 */ /* 0x004fea000383ffff */
[----:B------:R-:W-:Y:S05]  /*4d10*/  BRA `(.L_x_86) ;  /* 0xffffffd800847947 */ /* 0x000fea000383ffff */
.L_x_40:
[-C--:B------:R-:W-:Y:S02]  /*4d20*/  MOV R26, R7.reuse ;  /* 0x00000007001a7202 */ /* 0x080fe40000000f00 */
[----:B------:R-:W-:Y:S07]  /*4d30*/  MOV R27, R7 ;  /* 0x00000007001b7202 */ /* 0x000fee0000000f00 */
.L_x_87:
[----:B-1----:R1:W2:Y:S02]  /*4d40*/  SYNCS.PHASECHK.TRANS64.TRYWAIT P0, [R28+URZ+0x30], R27 ;  /* 0x0000301b1c0075a7 */ /* 0x0022a400080011ff */
[----:B--2---:R-:W-:Y:S05]  /*4d50*/  @!P0 NANOSLEEP.SYNCS 0x989680 ;  /* 0x009896800000895d */ /* 0x004fea0003900000 */
[----:B------:R-:W2:Y:S02]  /*4d60*/  @!P0 SYNCS.PHASECHK.TRANS64 P0, [R28+URZ+0x30], R27 ;  /* 0x0000301b1c0085a7 */ /* 0x000ea400080010ff */
[----:B--2---:R-:W-:Y:S05]  /*4d70*/  @!P0 BRA `(.L_x_87) ;  /* 0xfffffffc00f08947 */ /* 0x004fea000383ffff */
[----:B------:R-:W-:Y:S05]  /*4d80*/  BRA `(.L_x_88) ;  /* 0xffffffd800d47947 */ /* 0x000fea000383ffff */
.L_x_45:
[----:B------:R-:W-:-:S07]  /*4d90*/  MOV R6, R7 ;  /* 0x0000000700067202 */ /* 0x000fce0000000f00 */
.L_x_89:
[----:B-1----:R1:W2:Y:S02]  /*4da0*/  SYNCS.PHASECHK.TRANS64.TRYWAIT P2, [R2+URZ+0x33490], R7 ;  /* 0x03349007020075a7 */ /* 0x0022a400080411ff */
[----:B--2---:R-:W-:Y:S05]  /*4db0*/  @!P2 NANOSLEEP.SYNCS 0x989680 ;  /* 0x009896800000a95d */ /* 0x004fea0003900000 */
[----:B------:R-:W2:Y:S02]  /*4dc0*/  @!P2 SYNCS.PHASECHK.TRANS64 P2, [R2+URZ+0x33490], R7 ;  /* 0x033490070200a5a7 */ /* 0x000ea400080410ff */
[----:B--2---:R-:W-:Y:S05]  /*4dd0*/  @!P2 BRA `(.L_x_89) ;  /* 0xfffffffc00f0a947 */ /* 0x004fea000383ffff */
[----:B------:R-:W-:Y:S05]  /*4de0*/  BRA `(.L_x_90) ;  /* 0xffffffe000247947 */ /* 0x000fea000383ffff */
        .weak           $__internal_0_$__cuda_sm10x_tcgen05_guardrail_trap_col_being_dealloced_not_returned_by_alloc
        .type           $__internal_0_$__cuda_sm10x_tcgen05_guardrail_trap_col_being_dealloced_not_returned_by_alloc,@function
        .size           $__internal_0_$__cuda_sm10x_tcgen05_guardrail_trap_col_being_dealloced_not_returned_by_alloc,($__internal_1_$__cuda_sm10x_tcgen05_guardrail_trap_phase_invalid_during_alloc - $__internal_0_$__cuda_sm10x_tcgen05_guardrail_trap_col_being_dealloced_not_returned_by_alloc)
$__internal_0_$__cuda_sm10x_tcgen05_guardrail_trap_col_being_dealloced_not_returned_by_alloc:
[----:B------:R-:W-:Y:S05]  /*4df0*/  BPT.TRAP 0x1 ;  /* 0x000000040000795c */ /* 0x000fea0000300000 */
[----:B------:R-:W-:-:S04]  /*4e00*/  HFMA2 R3, -RZ, RZ, 0, 0 ;  /* 0x00000000ff037431 */ /* 0x000fc800000001ff */
[----:B------:R-:W-:Y:S05]  /*4e10*/  RET.REL.NODEC R2 `(_ZN9deep_gemm24sm100_fp8_gemm_1d1d_implILN4cute4UMMA5MajorE0ELS3_0ELj0ELj4096ELj7168ELj128ELj224ELj128ELj1ELj128ELj128ELj64ELj6ELj128ELj128ELj2ELb0ELj142ELNS_8GemmTypeE0ELb0EN7cutlass10bfloat16_tENS_16EpilogueIdentityEEEvPijjj14CUtensorMap_stS9_S9_S9_S9_) ;  /* 0xffffffb002787950 */ /* 0x000fea0003c3ffff */
        .weak           $__internal_1_$__cuda_sm10x_tcgen05_guardrail_trap_phase_invalid_during_alloc
        .type           $__internal_1_$__cuda_sm10x_tcgen05_guardrail_trap_phase_invalid_during_alloc,@function
        .size           $__internal_1_$__cuda_sm10x_tcgen05_guardrail_trap_phase_invalid_during_alloc,($__internal_2_$__cuda_sm10x_tcgen05_guardrail_trap_unallocated_columns_being_dealloced - $__internal_1_$__cuda_sm10x_tcgen05_guardrail_trap_phase_invalid_during_alloc)
$__internal_1_$__cuda_sm10x_tcgen05_guardrail_trap_phase_invalid_during_alloc:
[----:B------:R-:W-:Y:S05]  /*4e20*/  BPT.TRAP 0x1 ;  /* 0x000000040000795c */ /* 0x000fea0000300000 */
[----:B------:R-:W-:-:S04]  /*4e30*/  MOV R3, 0x0 ;  /* 0x0000000000037802 */ /* 0x000fc80000000f00 */
[----:B------:R-:W-:Y:S05]  /*4e40*/  RET.REL.NODEC R2 `(_ZN9deep_gemm24sm100_fp8_gemm_1d1d_implILN4cute4UMMA5MajorE0ELS3_0ELj0ELj4096ELj7168ELj128ELj224ELj128ELj1ELj128ELj128ELj64ELj6ELj128ELj128ELj2ELb0ELj142ELNS_8GemmTypeE0ELb0EN7cutlass10bfloat16_tENS_16EpilogueIdentityEEEvPijjj14CUtensorMap_stS9_S9_S9_S9_) ;  /* 0xffffffb0026c7950 */ /* 0x000fea0003c3ffff */
        .weak           $__internal_2_$__cuda_sm10x_tcgen05_guardrail_trap_unallocated_columns_being_dealloced
        .type           $__internal_2_$__cuda_sm10x_tcgen05_guardrail_trap_unallocated_columns_being_dealloced,@function
        .size           $__internal_2_$__cuda_sm10x_tcgen05_guardrail_trap_unallocated_columns_being_dealloced,($__internal_3_$__cuda_sm20_div_u16 - $__internal_2_$__cuda_sm10x_tcgen05_guardrail_trap_unallocated_columns_being_dealloced)
$__internal_2_$__cuda_sm10x_tcgen05_guardrail_trap_unallocated_columns_being_dealloced:
[----:B------:R-:W-:Y:S05]  /*4e50*/  BPT.TRAP 0x1 ;  /* 0x000000040000795c */ /* 0x000fea0000300000 */
[----:B------:R-:W-:-:S04]  /*4e60*/  HFMA2 R3, -RZ, RZ, 0, 0 ;  /* 0x00000000ff037431 */ /* 0x000fc800000001ff */
[----:B------:R-:W-:Y:S05]  /*4e70*/  RET.REL.NODEC R2 `(_ZN9deep_gemm24sm100_fp8_gemm_1d1d_implILN4cute4UMMA5MajorE0ELS3_0ELj0ELj4096ELj7168ELj128ELj224ELj128ELj1ELj128ELj128ELj64ELj6ELj128ELj128ELj2ELb0ELj142ELNS_8GemmTypeE0ELb0EN7cutlass10bfloat16_tENS_16EpilogueIdentityEEEvPijjj14CUtensorMap_stS9_S9_S9_S9_) ;  /* 0xffffffb002607950 */ /* 0x000fea0003c3ffff */
        .weak           $__internal_3_$__cuda_sm20_div_u16
        .type           $__internal_3_$__cuda_sm20_div_u16,@function
        .size           $__internal_3_$__cuda_sm20_div_u16,(.L_x_95 - $__internal_3_$__cuda_sm20_div_u16)
$__internal_3_$__cuda_sm20_div_u16:
[----:B------:R-:W1:Y:S01]  /*4e80*/  I2F.U16 R13, R35 ;  /* 0x00000023000d7306 */ /* 0x000e620000101000 */
[----:B------:R-:W-:-:S07]  /*4e90*/  IMAD.MOV.U32 R5, RZ, RZ, 0x4b800000 ;  /* 0x4b800000ff057424 */ /* 0x000fce00078e00ff */
[----:B------:R-:W-:Y:S01]  /*4ea0*/  I2F.U16.RZ R12, R12 ;  /* 0x0000000c000c7306 */ /* 0x000fe2000010d000 */
[C---:B-1----:R-:W-:Y:S02]  /*4eb0*/  FSETP.GEU.AND P1, PT, |R13|.reuse, 1.175494350822287508e-38, PT ;  /* 0x008000000d00780b */ /* 0x042fe40003f2e200 */
[----:B------:R-:W-:Y:S02]  /*4ec0*/  FSETP.GT.AND P2, PT, |R13|, 8.50705917302346158658e+37, PT ;  /* 0x7e8000000d00780b */ /* 0x000fe40003f44200 */
[----:B------:R-:W-:Y:S02]  /*4ed0*/  FSEL R5, R5, 1, !P1 ;  /* 0x3f80000005057808 */ /* 0x000fe40004800000 */
[----:B------:R-:W-:Y:S02]  /*4ee0*/  ISETP.NE.U32.AND P1, PT, R35, RZ, PT ;  /* 0x000000ff2300720c */ /* 0x000fe40003f25070 */
[----:B------:R-:W-:-:S05]  /*4ef0*/  FSEL R14, R5, 0.25, !P2 ;  /* 0x3e800000050e7808 */ /* 0x000fca0005000000 */
[----:B------:R-:W-:-:S06]  /*4f00*/  FMUL R5, R13, R14 ;  /* 0x0000000e0d057220 */ /* 0x000fcc0000400000 */
[----:B------:R-:W1:Y:S02]  /*4f10*/  MUFU.RCP R5, R5 ;  /* 0x0000000500057308 */ /* 0x000e640000001000 */
[----:B-1----:R-:W-:Y:S01]  /*4f20*/  FMUL R13, R14, R5 ;  /* 0x000000050e0d7220 */ /* 0x002fe20000400000 */
[----:B------:R-:W-:-:S03]  /*4f30*/  IMAD.MOV.U32 R5, RZ, RZ, 0x0 ;  /* 0x00000000ff057424 */ /* 0x000fc600078e00ff */
[----:B------:R-:W-:-:S04]  /*4f40*/  VIADD R13, R13, 0x2 ;  /* 0x000000020d0d7836 */ /* 0x000fc80000000000 */
[----:B------:R-:W-:-:S04]  /*4f50*/  FMUL.RZ R13, R12, R13 ;  /* 0x0000000d0c0d7220 */ /* 0x000fc8000040c000 */
[----:B------:R-:W1:Y:S02]  /*4f60*/  F2I.U32.TRUNC.NTZ R36, R13 ;  /* 0x0000000d00247305 */ /* 0x000e64000020f000 */
[----:B-1----:R-:W-:Y:S02]  /*4f70*/  LOP3.LUT R36, R36, 0xffff, RZ, 0xc0, !PT ;  /* 0x0000ffff24247812 */ /* 0x002fe400078ec0ff */
[----:B------:R-:W-:Y:S01]  /*4f80*/  @!P1 MOV R36, 0xffffffff ;  /* 0xffffffff00249802 */ /* 0x000fe20000000f00 */
[----:B------:R-:W-:Y:S06]  /*4f90*/  RET.REL.NODEC R4 `(_ZN9deep_gemm24sm100_fp8_gemm_1d1d_implILN4cute4UMMA5MajorE0ELS3_0ELj0ELj4096ELj7168ELj128ELj224ELj128ELj1ELj128ELj128ELj64ELj6ELj128ELj128ELj2ELb0ELj142ELNS_8GemmTypeE0ELb0EN7cutlass10bfloat16_tENS_16EpilogueIdentityEEEvPijjj14CUtensorMap_stS9_S9_S9_S9_) ;  /* 0xffffffb004187950 */ /* 0x000fec0003c3ffff */
.L_x_91:
[----:B------:R-:W-:-:S00]  /*4fa0*/  BRA `(.L_x_91) ;  /* 0xfffffffc00fc7947 */ /* 0x000fc0000383ffff */
[----:B------:R-:W-:-:S00]  /*4fb0*/  NOP ;  /* 0x0000000000007918 */ /* 0x000fc00000000000 */
        /* <DEDUP_REMOVED lines=12> */
.L_x_95:


//--------------------- .nv.shared._ZN9deep_gemm24sm100_fp8_gemm_1d1d_implILN4cute4UMMA5MajorE0ELS3_0ELj0ELj4096ELj7168ELj128ELj224ELj128ELj1ELj128ELj128ELj64ELj6ELj128ELj128ELj2ELb0ELj142ELNS_8GemmTypeE0ELb0EN7cutlass10bfloat16_tENS_16EpilogueIdentityEEEvPijjj14CUtensorMap_stS9_S9_S9_S9_ --------------------------
	.section	.nv.shared._ZN9deep_gemm24sm100_fp8_gemm_1d1d_implILN4cute4UMMA5MajorE0ELS3_0ELj0ELj4096ELj7168ELj128ELj224ELj128ELj1ELj128ELj128ELj64ELj6ELj128ELj128ELj2ELb0ELj142ELNS_8GemmTypeE0ELb0EN7cutlass10bfloat16_tENS_16EpilogueIdentityEEEvPijjj14CUtensorMap_stS9_S9_S9_S9_,"aw",@nobits
	.sectionflags	@""
	.align	1024
	.zero		1024


//--------------------- .nv.shared.reserved.0     --------------------------
	.section	.nv.shared.reserved.0,"aw",@nobits
	.align	8
	.weak		__nv_reservedSMEM_offset_0_alias
	.size		__nv_reservedSMEM_offset_0_alias, 0, 64
	.other		__nv_reservedSMEM_offset_0_alias,@"STO_CUDA_RESERVED_SHARED STV_DEFAULT"
__nv_reservedSMEM_offset_0_alias:
	.zero		0
.nv.shared.reserved.0:
	.zero		64
	.weak		__nv_reservedSMEM_allocation_phase
	.type		__nv_reservedSMEM_allocation_phase,@object
	.size		__nv_reservedSMEM_allocation_phase,(.L_0 - __nv_reservedSMEM_allocation_phase)
__nv_reservedSMEM_allocation_phase:
	.zero		1
.L_0:
	.zero		7
	.weak		__nv_reservedSMEM_devtool_atexit_pc
	.type		__nv_reservedSMEM_devtool_atexit_pc,@object
	.size		__nv_reservedSMEM_devtool_atexit_pc,(__nv_reservedSMEM_allocation_mask - __nv_reservedSMEM_devtool_atexit_pc)
__nv_reservedSMEM_devtool_atexit_pc:
	.zero		8
	.weak		__nv_reservedSMEM_allocation_mask
	.type		__nv_reservedSMEM_allocation_mask,@object
	.size		__nv_reservedSMEM_allocation_mask,(.L_2 - __nv_reservedSMEM_allocation_mask)
__nv_reservedSMEM_allocation_mask:
	.zero		4
.L_2:
	.zero		4
	.weak		__nv_reservedSMEM_tmem_allocation_pipeline_mbarrier
	.type		__nv_reservedSMEM_tmem_allocation_pipeline_mbarrier,@object
	.size		__nv_reservedSMEM_tmem_allocation_pipeline_mbarrier,(__nv_reservedSMEM_tmem_allocation_pipeline_mbarrier_parity - __nv_reservedSMEM_tmem_allocation_pipeline_mbarrier)
__nv_reservedSMEM_tmem_allocation_pipeline_mbarrier:
	.zero		8
	.weak		__nv_reservedSMEM_tmem_allocation_pipeline_mbarrier_parity
	.type		__nv_reservedSMEM_tmem_allocation_pipeline_mbarrier_parity,@object
	.size		__nv_reservedSMEM_tmem_allocation_pipeline_mbarrier_parity,(.L_4 - __nv_reservedSMEM_tmem_allocation_pipeline_mbarrier_parity)
__nv_reservedSMEM_tmem_allocation_pipeline_mbarrier_parity:
	.zero		4
.L_4:


//--------------------- .nv.global                --------------------------
	.section	.nv.global,"aw",@nobits
.nv.global:
	.type		_ZN47_INTERNAL_65a0f230_9_kernel_cu_8cacb349_28962324cute1_E,@object
	.size		_ZN47_INTERNAL_65a0f230_9_kernel_cu_8cacb349_28962324cute1_E,(_ZN47_INTERNAL_65a0f230_9_kernel_cu_8cacb349_28962324cuda3std3__45__cpo6cbeginE - _ZN47_INTERNAL_65a0f230_9_kernel_cu_8cacb349_28962324cute1_E)
_ZN47_INTERNAL_65a0f230_9_kernel_cu_8cacb349_28962324cute1_E:
	.zero		1
	.type		_ZN47_INTERNAL_65a0f230_9_kernel_cu_8cacb349_28962324cuda3std3__45__cpo6cbeginE,@object
	.size		_ZN47_INTERNAL_65a0f230_9_kernel_cu_8cacb349_28962324cuda3std3__45__cpo6cbeginE,(_ZN47_INTERNAL_65a0f230_9_kernel_cu_8cacb349_28962324cuda3std3__48in_placeE - _ZN47_INTERNAL_65a0f230_9_kernel_cu_8cacb349_28962324cuda3std3__45__cpo6cbeginE)
_ZN47_INTERNAL_65a0f230_9_kernel_cu_8cacb349_28962324cuda3std3__45__cpo6cbeginE:
	.zero		1
	.type		_ZN47_INTERNAL_65a0f230_9_kernel_cu_8cacb349_28962324cuda3std3__48in_placeE,@object
	.size		_ZN47_INTERNAL_65a0f230_9_kernel_cu_8cacb349_28962324cuda3std3__48in_placeE,(_ZN47_INTERNAL_65a0f230_9_kernel_cu_8cacb349_28962324cuda3std6ranges3__45__cpo9iter_moveE - _ZN47_INTERNAL_65a0f230_9_kernel_cu_8cacb349_28962324cuda3std3__48in_placeE)
_ZN47_INTERNAL_65a0f230_9_kernel_cu_8cacb349_28962324cuda3std3__48in_placeE:
	.zero		1
	.type		_ZN47_INTERNAL_65a0f230_9_kernel_cu_8cacb349_28962324cuda3std6ranges3__45__cpo9iter_moveE,@object
	.size		_ZN47_INTERNAL_65a0f230_9_kernel_cu_8cacb349_28962324cuda3std6ranges3__45__cpo9iter_moveE,(_ZN47_INTERNAL_65a0f230_9_kernel_cu_8cacb349_28962324cuda3std3__45__cpo5beginE - _ZN47_INTERNAL_65a0f230_9_kernel_cu_8cacb349_28962324cuda3std6ranges3__45__cpo9iter_moveE)
_ZN47_INTERNAL_65a0f230_9_kernel_cu_8cacb349_28962324cuda3std6ranges3__45__cpo9iter_moveE:
	.zero		1
	.type		_ZN47_INTERNAL_65a0f230_9_kernel_cu_8cacb349_28962324cuda3std3__45__cpo5beginE,@object
	.size		_ZN47_INTERNAL_65a0f230_9_kernel_cu_8cacb349_28962324cuda3std3__45__cpo5beginE,(_ZN47_INTERNAL_65a0f230_9_kernel_cu_8cacb349_28962324cuda3std3__449_GLOBAL__N__65a0f230_9_kernel_cu_8cacb349_28962326ignoreE - _ZN47_INTERNAL_65a0f230_9_kernel_cu_8cacb349_28962324cuda3std3__45__cpo5beginE)
_ZN47_INTERNAL_65a0f230_9_kernel_cu_8cacb349_28962324cuda3std3__45__cpo5beginE:
	.zero		1
	.type		_ZN47_INTERNAL_65a0f230_9_kernel_cu_8cacb349_28962324cuda3std3__449_GLOBAL__N__65a0f230_9_kernel_cu_8cacb349_28962326ignoreE,@object
	.size		_ZN47_INTERNAL_65a0f230_9_kernel_cu_8cacb349_28962324cuda3std3__449_GLOBAL__N__65a0f230_9_kernel_cu_8cacb349_28962326ignoreE,(_ZN47_INTERNAL_65a0f230_9_kernel_cu_8cacb349_28962324cute7productE - _ZN47_INTERNAL_65a0f230_9_kernel_cu_8cacb349_28962324cuda3std3__449_GLOBAL__N__65a0f230_9_kernel_cu_8cacb349_28962326ignoreE)
_ZN47_INTERNAL_65a0f230_9_kernel_cu_8cacb349_28962324cuda3std3__449_GLOBAL__N__65a0f230_9_kernel_cu_8cacb349_28962326ignoreE:
	.zero		1
	.type		_ZN47_INTERNAL_65a0f230_9_kernel_cu_8cacb349_28962324cute7productE,@object
	.size		_ZN47_INTERNAL_65a0f230_9_kernel_cu_8cacb349_28962324cute7productE,(_ZN47_INTERNAL_65a0f230_9_kernel_cu_8cacb349_28962324cuda3std3__45__cpo3endE - _ZN47_INTERNAL_65a0f230_9_kernel_cu_8cacb349_28962324cute7productE)
_ZN47_INTERNAL_65a0f230_9_kernel_cu_8cacb349_28962324cute7productE:
	.zero		1
	.type		_ZN47_INTERNAL_65a0f230_9_kernel_cu_8cacb349_28962324cuda3std3__45__cpo3endE,@object
	.size		_ZN47_INTERNAL_65a0f230_9_kernel_cu_8cacb349_28962324cuda3std3__45__cpo3endE,(_ZN47_INTERNAL_65a0f230_9_kernel_cu_8cacb349_28962324cuda3std3__419piecewise_constructE - _ZN47_INTERNAL_65a0f230_9_kernel_cu_8cacb349_28962324cuda3std3__45__cpo3endE)
_ZN47_INTERNAL_65a0f230_9_kernel_cu_8cacb349_28962324cuda3std3__45__cpo3endE:
	.zero		1
	.type		_ZN47_INTERNAL_65a0f230_9_kernel_cu_8cacb349_28962324cuda3std3__419piecewise_constructE,@object
	.size		_ZN47_INTERNAL_65a0f230_9_kernel_cu_8cacb349_28962324cuda3std3__419piecewise_constructE,(_ZN47_INTERNAL_65a0f230_9_kernel_cu_8cacb349_28962324cuda3std3__45__cpo4cendE - _ZN47_INTERNAL_65a0f230_9_kernel_cu_8cacb349_28962324cuda3std3__419piecewise_constructE)
_ZN47_INTERNAL_65a0f230_9_kernel_cu_8cacb349_28962324cuda3std3__419piecewise_constructE:
	.zero		1
	.type		_ZN47_INTERNAL_65a0f230_9_kernel_cu_8cacb349_28962324cuda3std3__45__cpo4cendE,@object
	.size		_ZN47_INTERNAL_65a0f230_9_kernel_cu_8cacb349_28962324cuda3std3__45__cpo4cendE,(_ZN47_INTERNAL_65a0f230_9_kernel_cu_8cacb349_28962324cuda3std6ranges3__45__cpo4swapE - _ZN47_INTERNAL_65a0f230_9_kernel_cu_8cacb349_28962324cuda3std3__45__cpo4cendE)
_ZN47_INTERNAL_65a0f230_9_kernel_cu_8cacb349_28962324cuda3std3__45__cpo4cendE:
	.zero		1
	.type		_ZN47_INTERNAL_65a0f230_9_kernel_cu_8cacb349_28962324cuda3std6ranges3__45__cpo4swapE,@object
	.size		_ZN47_INTERNAL_65a0f230_9_kernel_cu_8cacb349_28962324cuda3std6ranges3__45__cpo4swapE,(.L_12 - _ZN47_INTERNAL_65a0f230_9_kernel_cu_8cacb349_28962324cuda3std6ranges3__45__cpo4swapE)
_ZN47_INTERNAL_65a0f230_9_kernel_cu_8cacb349_28962324cuda3std6ranges3__45__cpo4swapE:
	.zero		1
.L_12:


//--------------------- .nv.constant0._ZN9deep_gemm24sm100_fp8_gemm_1d1d_implILN4cute4UMMA5MajorE0ELS3_0ELj0ELj4096ELj7168ELj128ELj224ELj128ELj1ELj128ELj128ELj64ELj6ELj128ELj128ELj2ELb0ELj142ELNS_8GemmTypeE0ELb0EN7cutlass10bfloat16_tENS_16EpilogueIdentityEEEvPijjj14CUtensorMap_stS9_S9_S9_S9_ --------------------------
	.section	.nv.constant0._ZN9deep_gemm24sm100_fp8_gemm_1d1d_implILN4cute4UMMA5MajorE0ELS3_0ELj0ELj4096ELj7168ELj128ELj224ELj128ELj1ELj128ELj128ELj64ELj6ELj128ELj128ELj2ELb0ELj142ELNS_8GemmTypeE0ELb0EN7cutlass10bfloat16_tENS_16EpilogueIdentityEEEvPijjj14CUtensorMap_stS9_S9_S9_S9_,"a",@progbits
	.sectionflags	@""
	.align	4
.nv.constant0._ZN9deep_gemm24sm100_fp8_gemm_1d1d_implILN4cute4UMMA5MajorE0ELS3_0ELj0ELj4096ELj7168ELj128ELj224ELj128ELj1ELj128ELj128ELj64ELj6ELj128ELj128ELj2ELb0ELj142ELNS_8GemmTypeE0ELb0EN7cutlass10bfloat16_tENS_16EpilogueIdentityEEEvPijjj14CUtensorMap_stS9_S9_S9_S9_:
	.zero		1600


//--------------------- SYMBOLS --------------------------

	.type		.nv.reservedSmem.offset0,@object
	.size		.nv.reservedSmem.offset0,0x4
	.type		.nv.reservedSmem.cap,@object
	.size		.nv.reservedSmem.cap,0x4
